// auto-generated by cutlass_sweep.gemm — config: {"arch": "sm_90", "cluster_m": 4, "cluster_n": 4, "dtype": "fp16", "dtype_b": "fp16", "layout": "tt", "stages": 4, "tile_k": 64, "tile_m": 128, "tile_n": 128}
#include "cutlass/cutlass.h"
#include "cutlass/gemm/collective/collective_builder.hpp"
#include "cutlass/gemm/device/gemm_universal_adapter.h"
#include "cutlass/gemm/kernel/gemm_universal.hpp"
#include "cutlass/epilogue/collective/collective_builder.hpp"

using ElemA = cutlass::half_t;
using ElemB = cutlass::half_t;
using ElemCD = cutlass::half_t;
using Acc  = float;
using TileShape    = cute::Shape<cute::_128, cute::_128, cute::_64>;
using ClusterShape = cute::Shape<cute::_4, cute::_4, cute::_1>;

using CollectiveEpilogue = typename cutlass::epilogue::collective::CollectiveBuilder<
    cutlass::arch::Sm90, cutlass::arch::OpClassTensorOp,
    TileShape, ClusterShape,
    cutlass::epilogue::collective::EpilogueTileAuto,
    Acc, Acc,
    ElemCD, cutlass::layout::RowMajor, 128 / cutlass::sizeof_bits<ElemCD>::value,
    ElemCD, cutlass::layout::RowMajor, 128 / cutlass::sizeof_bits<ElemCD>::value,
    cutlass::epilogue::collective::EpilogueScheduleAuto
  >::CollectiveOp;

using CollectiveMainloop = typename cutlass::gemm::collective::CollectiveBuilder<
    cutlass::arch::Sm90, cutlass::arch::OpClassTensorOp,
    ElemA, cutlass::layout::ColumnMajor, 128 / cutlass::sizeof_bits<ElemA>::value,
    ElemB, cutlass::layout::ColumnMajor, 128 / cutlass::sizeof_bits<ElemB>::value,
    Acc,
    TileShape, ClusterShape,
    cutlass::gemm::collective::StageCount<4>,
    cutlass::gemm::collective::KernelScheduleAuto
  >::CollectiveOp;

using GemmKernel = cutlass::gemm::kernel::GemmUniversal<
    cute::Shape<int,int,int,int>,
    CollectiveMainloop,
    CollectiveEpilogue
>;
using Gemm = cutlass::gemm::device::GemmUniversalAdapter<GemmKernel>;

// Force the device kernel symbol into the cubin without needing a host main.
auto* _anchor = &cutlass::device_kernel<GemmKernel>;


// ===== COMPILED SASS (sm_90a) =====

	.target	sm_90a

	.elftype	@"ET_EXEC"


//--------------------- .note.nv.tkinfo           --------------------------
	.section	.note.nv.tkinfo,"",@"SHT_NOTE"
	.sectionflags	@"SHF_NOTE_NV_TKINFO"
	.tkinfo
        /*0018*/ 	.word	0x00000002
        /*0030*/ 	.string	""
        /*0030*/ 	.string	"ptxas"
        /*0030*/ 	.string	"Cuda compilation tools, release 13.0, V13.0.88"
        /*0030*/ 	.string	"Build cuda_13.0.r13.0/compiler.36424714_0"
        /*0030*/ 	.string	"-arch sm_90a -m 64 "



//--------------------- .note.nv.cuinfo           --------------------------
	.section	.note.nv.cuinfo,"",@"SHT_NOTE"
	.sectionflags	@"SHF_NOTE_NV_CUINFO"
        /*0018*/ 	.short	0x0002
        /*001a*/ 	.short	0x005a
        /*001c*/ 	.short	0x0082
	.zero		2


//--------------------- .nv.info                  --------------------------
	.section	.nv.info,"",@"SHT_CUDA_INFO"
	.align	4


	//----- nvinfo : EIATTR_REGCOUNT
	.align		4
        /*0000*/ 	.byte	0x04, 0x2f
        /*0002*/ 	.short	(.L_15 - .L_14)
	.align		4
.L_14:
        /*0004*/ 	.word	index@(_ZN7cutlass13device_kernelINS_4gemm6kernel13GemmUniversalIN4cute5tupleIJiiiiEEENS1_10collective13CollectiveMmaINS1_34MainloopSm90TmaGmmaWarpSpecializedILi4ENS5_IJNS4_1CILi4EEESB_NSA_ILi1EEEEEENS1_35KernelTmaWarpSpecializedCooperativeEEENS5_IJNSA_ILi128EEESG_NSA_ILi64EEEEEENS_6half_tENS5_IJSC_llEEESJ_NS5_IJlSC_lEEENS4_8TiledMMAINS4_8MMA_AtomIJNS4_4SM904GMMA26MMA_64x128x16_F32F16F16_SSILNSP_5MajorE1ELSR_0ELNSP_7ScaleInE1ELSS_1EEEEEENS4_6LayoutINS5_IJNSA_ILi2EEESC_SC_EEENS5_IJSC_NSA_ILi0EEESY_EEEEENS5_IJNS4_10UnderscoreES11_S11_EEEEENS4_23SM90_TMA_LOAD_MULTICASTENS4_14ComposedLayoutINS4_7SwizzleILi3ELi4ELi3EEENS4_18smem_ptr_flag_bitsILi16EEENSV_INS5_IJSH_NSA_ILi8EEEEEENS5_IJSC_SH_EEEEEEEvNS4_8identityES14_NS15_IS17_S19_NSV_INS5_IJS1A_SH_EEENS5_IJSH_SC_EEEEEEEvS1F_EENS_8epilogue10collective6detail29Sm90TmaWarpSpecializedAdapterINS1M_15DefaultEpilogueISJ_SL_SL_NS1L_6thread17LinearCombinationISJ_Li1EffLNS1Q_9ScaleType4KindE0ELNS_15FloatRoundStyleE2ESJ_EENS1_15EpilogueDefaultEEEEEvvEEEEvNT_6ParamsE)
        /*0008*/ 	.word	0x000000a8


	//----- nvinfo : EIATTR_FRAME_SIZE
	.align		4
.L_15:
        /*000c*/ 	.byte	0x04, 0x11
        /*000e*/ 	.short	(.L_17 - .L_16)
	.align		4
.L_16:
        /*0010*/ 	.word	index@(_ZN7cutlass13device_kernelINS_4gemm6kernel13GemmUniversalIN4cute5tupleIJiiiiEEENS1_10collective13CollectiveMmaINS1_34MainloopSm90TmaGmmaWarpSpecializedILi4ENS5_IJNS4_1CILi4EEESB_NSA_ILi1EEEEEENS1_35KernelTmaWarpSpecializedCooperativeEEENS5_IJNSA_ILi128EEESG_NSA_ILi64EEEEEENS_6half_tENS5_IJSC_llEEESJ_NS5_IJlSC_lEEENS4_8TiledMMAINS4_8MMA_AtomIJNS4_4SM904GMMA26MMA_64x128x16_F32F16F16_SSILNSP_5MajorE1ELSR_0ELNSP_7ScaleInE1ELSS_1EEEEEENS4_6LayoutINS5_IJNSA_ILi2EEESC_SC_EEENS5_IJSC_NSA_ILi0EEESY_EEEEENS5_IJNS4_10UnderscoreES11_S11_EEEEENS4_23SM90_TMA_LOAD_MULTICASTENS4_14ComposedLayoutINS4_7SwizzleILi3ELi4ELi3EEENS4_18smem_ptr_flag_bitsILi16EEENSV_INS5_IJSH_NSA_ILi8EEEEEENS5_IJSC_SH_EEEEEEEvNS4_8identityES14_NS15_IS17_S19_NSV_INS5_IJS1A_SH_EEENS5_IJSH_SC_EEEEEEEvS1F_EENS_8epilogue10collective6detail29Sm90TmaWarpSpecializedAdapterINS1M_15DefaultEpilogueISJ_SL_SL_NS1L_6thread17LinearCombinationISJ_Li1EffLNS1Q_9ScaleType4KindE0ELNS_15FloatRoundStyleE2ESJ_EENS1_15EpilogueDefaultEEEEEvvEEEEvNT_6ParamsE)
        /*0014*/ 	.word	0x00000000


	//----- nvinfo : EIATTR_MIN_STACK_SIZE
	.align		4
.L_17:
        /*0018*/ 	.byte	0x04, 0x12
        /*001a*/ 	.short	(.L_19 - .L_18)
	.align		4
.L_18:
        /*001c*/ 	.word	index@(_ZN7cutlass13device_kernelINS_4gemm6kernel13GemmUniversalIN4cute5tupleIJiiiiEEENS1_10collective13CollectiveMmaINS1_34MainloopSm90TmaGmmaWarpSpecializedILi4ENS5_IJNS4_1CILi4EEESB_NSA_ILi1EEEEEENS1_35KernelTmaWarpSpecializedCooperativeEEENS5_IJNSA_ILi128EEESG_NSA_ILi64EEEEEENS_6half_tENS5_IJSC_llEEESJ_NS5_IJlSC_lEEENS4_8TiledMMAINS4_8MMA_AtomIJNS4_4SM904GMMA26MMA_64x128x16_F32F16F16_SSILNSP_5MajorE1ELSR_0ELNSP_7ScaleInE1ELSS_1EEEEEENS4_6LayoutINS5_IJNSA_ILi2EEESC_SC_EEENS5_IJSC_NSA_ILi0EEESY_EEEEENS5_IJNS4_10UnderscoreES11_S11_EEEEENS4_23SM90_TMA_LOAD_MULTICASTENS4_14ComposedLayoutINS4_7SwizzleILi3ELi4ELi3EEENS4_18smem_ptr_flag_bitsILi16EEENSV_INS5_IJSH_NSA_ILi8EEEEEENS5_IJSC_SH_EEEEEEEvNS4_8identityES14_NS15_IS17_S19_NSV_INS5_IJS1A_SH_EEENS5_IJSH_SC_EEEEEEEvS1F_EENS_8epilogue10collective6detail29Sm90TmaWarpSpecializedAdapterINS1M_15DefaultEpilogueISJ_SL_SL_NS1L_6thread17LinearCombinationISJ_Li1EffLNS1Q_9ScaleType4KindE0ELNS_15FloatRoundStyleE2ESJ_EENS1_15EpilogueDefaultEEEEEvvEEEEvNT_6ParamsE)
        /*0020*/ 	.word	0x00000000
.L_19:


//--------------------- .nv.compat                --------------------------
	.section	.nv.compat,"",@"SHT_CUDA_COMPAT_INFO"
	.align	4
        /*0000*/ 	.byte	0x02, 0x09, 0x01, 0x00, 0x02, 0x02, 0x04, 0x00, 0x02, 0x05, 0x05, 0x00, 0x03, 0x07, 0x01, 0x01
        /*0010*/ 	.byte	0x02, 0x03, 0x01, 0x00, 0x02, 0x06, 0x01, 0x00, 0x04, 0x0b, 0x08, 0x00, 0x00, 0x00, 0x00, 0x00
        /*0020*/ 	.byte	0x00, 0x00, 0x00, 0x00


//--------------------- .nv.info._ZN7cutlass13device_kernelINS_4gemm6kernel13GemmUniversalIN4cute5tupleIJiiiiEEENS1_10collective13CollectiveMmaINS1_34MainloopSm90TmaGmmaWarpSpecializedILi4ENS5_IJNS4_1CILi4EEESB_NSA_ILi1EEEEEENS1_35KernelTmaWarpSpecializedCooperativeEEENS5_IJNSA_ILi128EEESG_NSA_ILi64EEEEEENS_6half_tENS5_IJSC_llEEESJ_NS5_IJlSC_lEEENS4_8TiledMMAINS4_8MMA_AtomIJNS4_4SM904GMMA26MMA_64x128x16_F32F16F16_SSILNSP_5MajorE1ELSR_0ELNSP_7ScaleInE1ELSS_1EEEEEENS4_6LayoutINS5_IJNSA_ILi2EEESC_SC_EEENS5_IJSC_NSA_ILi0EEESY_EEEEENS5_IJNS4_10UnderscoreES11_S11_EEEEENS4_23SM90_TMA_LOAD_MULTICASTENS4_14ComposedLayoutINS4_7SwizzleILi3ELi4ELi3EEENS4_18smem_ptr_flag_bitsILi16EEENSV_INS5_IJSH_NSA_ILi8EEEEEENS5_IJSC_SH_EEEEEEEvNS4_8identityES14_NS15_IS17_S19_NSV_INS5_IJS1A_SH_EEENS5_IJSH_SC_EEEEEEEvS1F_EENS_8epilogue10collective6detail29Sm90TmaWarpSpecializedAdapterINS1M_15DefaultEpilogueISJ_SL_SL_NS1L_6thread17LinearCombinationISJ_Li1EffLNS1Q_9ScaleType4KindE0ELNS_15FloatRoundStyleE2ESJ_EENS1_15EpilogueDefaultEEEEEvvEEEEvNT_6ParamsE --------------------------
	.section	.nv.info._ZN7cutlass13device_kernelINS_4gemm6kernel13GemmUniversalIN4cute5tupleIJiiiiEEENS1_10collective13CollectiveMmaINS1_34MainloopSm90TmaGmmaWarpSpecializedILi4ENS5_IJNS4_1CILi4EEESB_NSA_ILi1EEEEEENS1_35KernelTmaWarpSpecializedCooperativeEEENS5_IJNSA_ILi128EEESG_NSA_ILi64EEEEEENS_6half_tENS5_IJSC_llEEESJ_NS5_IJlSC_lEEENS4_8TiledMMAINS4_8MMA_AtomIJNS4_4SM904GMMA26MMA_64x128x16_F32F16F16_SSILNSP_5MajorE1ELSR_0ELNSP_7ScaleInE1ELSS_1EEEEEENS4_6LayoutINS5_IJNSA_ILi2EEESC_SC_EEENS5_IJSC_NSA_ILi0EEESY_EEEEENS5_IJNS4_10UnderscoreES11_S11_EEEEENS4_23SM90_TMA_LOAD_MULTICASTENS4_14ComposedLayoutINS4_7SwizzleILi3ELi4ELi3EEENS4_18smem_ptr_flag_bitsILi16EEENSV_INS5_IJSH_NSA_ILi8EEEEEENS5_IJSC_SH_EEEEEEEvNS4_8identityES14_NS15_IS17_S19_NSV_INS5_IJS1A_SH_EEENS5_IJSH_SC_EEEEEEEvS1F_EENS_8epilogue10collective6detail29Sm90TmaWarpSpecializedAdapterINS1M_15DefaultEpilogueISJ_SL_SL_NS1L_6thread17LinearCombinationISJ_Li1EffLNS1Q_9ScaleType4KindE0ELNS_15FloatRoundStyleE2ESJ_EENS1_15EpilogueDefaultEEEEEvvEEEEvNT_6ParamsE,"",@"SHT_CUDA_INFO"
	.sectionflags	@""
	.align	4


	//----- nvinfo : EIATTR_CUDA_API_VERSION
	.align		4
        /*0000*/ 	.byte	0x04, 0x37
        /*0002*/ 	.short	(.L_21 - .L_20)
.L_20:
        /*0004*/ 	.word	0x00000082


	//----- nvinfo : EIATTR_KPARAM_INFO
	.align		4
.L_21:
        /*0008*/ 	.byte	0x04, 0x17
        /*000a*/ 	.short	(.L_23 - .L_22)
.L_22:
        /*000c*/ 	.word	0x00000000
        /*0010*/ 	.short	0x0000
        /*0012*/ 	.short	0x0070
        /*0014*/ 	.byte	0x00, 0xf0, 0x01, 0x10


	//----- nvinfo : EIATTR_SPARSE_MMA_MASK
	.align		4
.L_23:
        /*0018*/ 	.byte	0x03, 0x50
        /*001a*/ 	.short	0x0000


	//----- nvinfo : EIATTR_MAXREG_COUNT
	.align		4
        /*001c*/ 	.byte	0x03, 0x1b
        /*001e*/ 	.short	0x00a8


	//----- nvinfo : EIATTR_NUM_BARRIERS
	.align		4
        /*0020*/ 	.byte	0x02, 0x4c
        /*0022*/ 	.byte	0x01
	.zero		1


	//----- nvinfo : EIATTR_EXTERNS
	.align		4
        /*0024*/ 	.byte	0x04, 0x0f
        /*0026*/ 	.short	(.L_25 - .L_24)


	//   ....[0]....
	.align		4
.L_24:
        /*0028*/ 	.word	index@(__assertfail)


	//----- nvinfo : EIATTR_MERCURY_ISA_VERSION
	.align		4
.L_25:
        /*002c*/ 	.byte	0x03, 0x5f
        /*002e*/ 	.short	0x0101


	//----- nvinfo : EIATTR_INT_WARP_WIDE_INSTR_OFFSETS
	.align		4
        /*0030*/ 	.byte	0x04, 0x31
        /*0032*/ 	.short	(.L_27 - .L_26)


	//   ....[0]....
.L_26:
        /*0034*/ 	.word	0x000004c0


	//   ....[1]....
        /*0038*/ 	.word	0x000004d0


	//   ....[2]....
        /*003c*/ 	.word	0x00000680


	//   ....[3]....
        /*0040*/ 	.word	0x00001f10


	//----- nvinfo : EIATTR_COOP_GROUP_MASK_REGIDS
	.align		4
.L_27:
        /*0044*/ 	.byte	0x04, 0x29
        /*0046*/ 	.short	(.L_29 - .L_28)


	//   ....[0]....
.L_28:
        /*0048*/ 	.word	0xffffffff


	//   ....[1]....
        /*004c*/ 	.word	0xffffffff


	//   ....[2]....
        /*0050*/ 	.word	0xffffffff


	//   ....[3]....
        /*0054*/ 	.word	0xffffffff


	//   ....[4]....
        /*0058*/ 	.word	0xffffffff


	//   ....[5]....
        /*005c*/ 	.word	0xffffffff


	//----- nvinfo : EIATTR_COOP_GROUP_INSTR_OFFSETS
	.align		4
.L_29:
        /*0060*/ 	.byte	0x04, 0x28
        /*0062*/ 	.short	(.L_31 - .L_30)


	//   ....[0]....
.L_30:
        /*0064*/ 	.word	0x00000060


	//   ....[1]....
        /*0068*/ 	.word	0x00000070


	//   ....[2]....
        /*006c*/ 	.word	0x00000130


	//   ....[3]....
        /*0070*/ 	.word	0x00000300


	//   ....[4]....
        /*0074*/ 	.word	0x00000820


	//   ....[5]....
        /*0078*/ 	.word	0x000014a0


	//----- nvinfo : EIATTR_REG_RECONFIG
	.align		4
.L_31:
        /*007c*/ 	.byte	0x01, 0x54
	.zero		2


	//----- nvinfo : EIATTR_SYSCALL_OFFSETS
	.align		4
        /*0080*/ 	.byte	0x04, 0x46
        /*0082*/ 	.short	(.L_33 - .L_32)


	//   ....[0]....
.L_32:
        /*0084*/ 	.word	0x00001680


	//----- nvinfo : EIATTR_MBARRIER_INSTR_OFFSETS
	.align		4
.L_33:
        /*0088*/ 	.byte	0x04, 0x39
        /*008a*/ 	.short	(.L_35 - .L_34)


	//   ....[0]....
.L_34:
        /*008c*/ 	.word	0x00000250
        /*0090*/ 	.word	0x000000ff
        /*0094*/ 	.word	0x00000000
        /*0098*/ 	.short	0x0100
        /*009a*/ 	.byte	0x08
	.zero		1


	//   ....[1]....
        /*009c*/ 	.word	0x00000260
        /*00a0*/ 	.word	0x000000ff
        /*00a4*/ 	.word	0x00000020
        /*00a8*/ 	.short	0x0100
        /*00aa*/ 	.byte	0x08
	.zero		1


	//   ....[2]....
        /*00ac*/ 	.word	0x00000270
        /*00b0*/ 	.word	0x000000ff
        /*00b4*/ 	.word	0x00000008
        /*00b8*/ 	.short	0x0100
        /*00ba*/ 	.byte	0x08
	.zero		1


	//   ....[3]....
        /*00bc*/ 	.word	0x00000280
        /*00c0*/ 	.word	0x000000ff
        /*00c4*/ 	.word	0x00000028
        /*00c8*/ 	.short	0x0100
        /*00ca*/ 	.byte	0x08
	.zero		1


	//   ....[4]....
        /*00cc*/ 	.word	0x00000290
        /*00d0*/ 	.word	0x000000ff
        /*00d4*/ 	.word	0x00000010
        /*00d8*/ 	.short	0x0100
        /*00da*/ 	.byte	0x08
	.zero		1


	//   ....[5]....
        /*00dc*/ 	.word	0x000002a0
        /*00e0*/ 	.word	0x000000ff
        /*00e4*/ 	.word	0x00000030
        /*00e8*/ 	.short	0x0100
        /*00ea*/ 	.byte	0x08
	.zero		1


	//   ....[6]....
        /*00ec*/ 	.word	0x000002b0
        /*00f0*/ 	.word	0x000000ff
        /*00f4*/ 	.word	0x00000018
        /*00f8*/ 	.short	0x0100
        /*00fa*/ 	.byte	0x08
	.zero		1


	//   ....[7]....
        /*00fc*/ 	.word	0x000002c0
        /*0100*/ 	.word	0x000000ff
        /*0104*/ 	.word	0x00000038
        /*0108*/ 	.short	0x0100
        /*010a*/ 	.byte	0x08
	.zero		1


	//   ....[8]....
        /*010c*/ 	.word	0x000006f0
        /*0110*/ 	.word	0x000000ff
        /*0114*/ 	.word	0x00000050
        /*0118*/ 	.short	0x0100
        /*011a*/ 	.byte	0x06
	.zero		1


	//   ....[9]....
        /*011c*/ 	.word	0x000007a0
        /*0120*/ 	.word	0x000000ff
        /*0124*/ 	.word	0x00000058
        /*0128*/ 	.short	0x0100
        /*012a*/ 	.byte	0x06
	.zero		1


	//   ....[10]....
        /*012c*/ 	.word	0x00001740
        /*0130*/ 	.word	0x00000003
        /*0134*/ 	.word	0x00000000
        /*0138*/ 	.short	0x010a
        /*013a*/ 	.byte	0x3f
	.zero		1


	//   ....[11]....
        /*013c*/ 	.word	0x000017a0
        /*0140*/ 	.word	0x00000003
        /*0144*/ 	.word	0x00000000
        /*0148*/ 	.short	0x010a
        /*014a*/ 	.byte	0x3f
	.zero		1


	//   ....[12]....
        /*014c*/ 	.word	0x00001b20
        /*0150*/ 	.word	0x00000005
        /*0154*/ 	.word	0x00000000
        /*0158*/ 	.short	0x010a
        /*015a*/ 	.byte	0x3f
	.zero		1


	//   ....[13]....
        /*015c*/ 	.word	0x00001b60
        /*0160*/ 	.word	0x00000005
        /*0164*/ 	.word	0x00000000
        /*0168*/ 	.short	0x010a
        /*016a*/ 	.byte	0x3f
	.zero		1


	//   ....[14]....
        /*016c*/ 	.word	0x00001dc0
        /*0170*/ 	.word	0x00000004
        /*0174*/ 	.word	0x00000000
        /*0178*/ 	.short	0x0101
        /*017a*/ 	.byte	0x3f
	.zero		1


	//   ....[15]....
        /*017c*/ 	.word	0x00001f80
        /*0180*/ 	.word	0x00000000
        /*0184*/ 	.word	0x00000000
        /*0188*/ 	.short	0x0101
        /*018a*/ 	.byte	0x3f
	.zero		1


	//   ....[16]....
        /*018c*/ 	.word	0x000071f0
        /*0190*/ 	.word	0x00000014
        /*0194*/ 	.word	0x00000020
        /*0198*/ 	.short	0x010a
        /*019a*/ 	.byte	0x3f
	.zero		1


	//   ....[17]....
        /*019c*/ 	.word	0x00007640
        /*01a0*/ 	.word	0x00000004
        /*01a4*/ 	.word	0x00000058
        /*01a8*/ 	.short	0x0101
        /*01aa*/ 	.byte	0x3f
	.zero		1


	//   ....[18]....
        /*01ac*/ 	.word	0x00007d60
        /*01b0*/ 	.word	0x00000005
        /*01b4*/ 	.word	0x00000000
        /*01b8*/ 	.short	0x010a
        /*01ba*/ 	.byte	0x3f
	.zero		1


	//   ....[19]....
        /*01bc*/ 	.word	0x00007de0
        /*01c0*/ 	.word	0x00000007
        /*01c4*/ 	.word	0x00000000
        /*01c8*/ 	.short	0x010a
        /*01ca*/ 	.byte	0x3f
	.zero		1


	//   ....[20]....
        /*01cc*/ 	.word	0x00007e70
        /*01d0*/ 	.word	0x00000006
        /*01d4*/ 	.word	0x00000000
        /*01d8*/ 	.short	0x010a
        /*01da*/ 	.byte	0x3f
	.zero		1


	//   ....[21]....
        /*01dc*/ 	.word	0x00007f00
        /*01e0*/ 	.word	0x00000003
        /*01e4*/ 	.word	0x00000000
        /*01e8*/ 	.short	0x010a
        /*01ea*/ 	.byte	0x3f
	.zero		1


	//   ....[22]....
        /*01ec*/ 	.word	0x00007f60
        /*01f0*/ 	.word	0x00000003
        /*01f4*/ 	.word	0x00000000
        /*01f8*/ 	.short	0x010a
        /*01fa*/ 	.byte	0x3f
	.zero		1


	//   ....[23]....
        /*01fc*/ 	.word	0x00007fb0
        /*0200*/ 	.word	0x00000005
        /*0204*/ 	.word	0x00000000
        /*0208*/ 	.short	0x010a
        /*020a*/ 	.byte	0x3f
	.zero		1


	//   ....[24]....
        /*020c*/ 	.word	0x00008080
        /*0210*/ 	.word	0x00000014
        /*0214*/ 	.word	0x00000020
        /*0218*/ 	.short	0x010a
        /*021a*/ 	.byte	0x3f
	.zero		1


	//   ....[25]....
        /*021c*/ 	.word	0x00008150
        /*0220*/ 	.word	0x00000005
        /*0224*/ 	.word	0x00000000
        /*0228*/ 	.short	0x010a
        /*022a*/ 	.byte	0x3f
	.zero		1


	//   ....[26]....
        /*022c*/ 	.word	0x000081a0
        /*0230*/ 	.word	0x00000007
        /*0234*/ 	.word	0x00000000
        /*0238*/ 	.short	0x010a
        /*023a*/ 	.byte	0x3f
	.zero		1


	//   ....[27]....
        /*023c*/ 	.word	0x000081f0
        /*0240*/ 	.word	0x00000006
        /*0244*/ 	.word	0x00000000
        /*0248*/ 	.short	0x010a
        /*024a*/ 	.byte	0x3f
	.zero		1


	//----- nvinfo : EIATTR_NUM_MBARRIERS
	.align		4
.L_35:
        /*024c*/ 	.byte	0x03, 0x38
        /*024e*/ 	.short	0x000a


	//----- nvinfo : EIATTR_EXIT_INSTR_OFFSETS
	.align		4
        /*0250*/ 	.byte	0x04, 0x1c
        /*0252*/ 	.short	(.L_37 - .L_36)


	//   ....[0]....
.L_36:
        /*0254*/ 	.word	0x000009f0


	//   ....[1]....
        /*0258*/ 	.word	0x00001200


	//   ....[2]....
        /*025c*/ 	.word	0x00006820


	//   ....[3]....
        /*0260*/ 	.word	0x00006d80


	//   ....[4]....
        /*0264*/ 	.word	0x00007f50


	//----- nvinfo : EIATTR_MAX_THREADS
	.align		4
.L_37:
        /*0268*/ 	.byte	0x04, 0x05
        /*026a*/ 	.short	(.L_39 - .L_38)
.L_38:
        /*026c*/ 	.word	0x00000180
        /*0270*/ 	.word	0x00000001
        /*0274*/ 	.word	0x00000001


	//----- nvinfo : EIATTR_CRS_STACK_SIZE
	.align		4
.L_39:
        /*0278*/ 	.byte	0x04, 0x1e
        /*027a*/ 	.short	(.L_41 - .L_40)
.L_40:
        /*027c*/ 	.word	0x00000000


	//----- nvinfo : EIATTR_CBANK_PARAM_SIZE
	.align		4
.L_41:
        /*0280*/ 	.byte	0x03, 0x19
        /*0282*/ 	.short	0x0470


	//----- nvinfo : EIATTR_PARAM_CBANK
	.align		4
        /*0284*/ 	.byte	0x04, 0x0a
        /*0286*/ 	.short	(.L_43 - .L_42)
	.align		4
.L_42:
        /*0288*/ 	.word	index@(.nv.constant0._ZN7cutlass13device_kernelINS_4gemm6kernel13GemmUniversalIN4cute5tupleIJiiiiEEENS1_10collective13CollectiveMmaINS1_34MainloopSm90TmaGmmaWarpSpecializedILi4ENS5_IJNS4_1CILi4EEESB_NSA_ILi1EEEEEENS1_35KernelTmaWarpSpecializedCooperativeEEENS5_IJNSA_ILi128EEESG_NSA_ILi64EEEEEENS_6half_tENS5_IJSC_llEEESJ_NS5_IJlSC_lEEENS4_8TiledMMAINS4_8MMA_AtomIJNS4_4SM904GMMA26MMA_64x128x16_F32F16F16_SSILNSP_5MajorE1ELSR_0ELNSP_7ScaleInE1ELSS_1EEEEEENS4_6LayoutINS5_IJNSA_ILi2EEESC_SC_EEENS5_IJSC_NSA_ILi0EEESY_EEEEENS5_IJNS4_10UnderscoreES11_S11_EEEEENS4_23SM90_TMA_LOAD_MULTICASTENS4_14ComposedLayoutINS4_7SwizzleILi3ELi4ELi3EEENS4_18smem_ptr_flag_bitsILi16EEENSV_INS5_IJSH_NSA_ILi8EEEEEENS5_IJSC_SH_EEEEEEEvNS4_8identityES14_NS15_IS17_S19_NSV_INS5_IJS1A_SH_EEENS5_IJSH_SC_EEEEEEEvS1F_EENS_8epilogue10collective6detail29Sm90TmaWarpSpecializedAdapterINS1M_15DefaultEpilogueISJ_SL_SL_NS1L_6thread17LinearCombinationISJ_Li1EffLNS1Q_9ScaleType4KindE0ELNS_15FloatRoundStyleE2ESJ_EENS1_15EpilogueDefaultEEEEEvvEEEEvNT_6ParamsE)
        /*028c*/ 	.short	0x0210
        /*028e*/ 	.short	0x0470


	//----- nvinfo : EIATTR_SW_WAR
	.align		4
.L_43:
        /*0290*/ 	.byte	0x04, 0x36
        /*0292*/ 	.short	(.L_45 - .L_44)
.L_44:
        /*0294*/ 	.word	0x00000008
.L_45:


//--------------------- .nv.callgraph             --------------------------
	.section	.nv.callgraph,"",@"SHT_CUDA_CALLGRAPH"
	.align	4
	.sectionentsize	8
	.align		4
        /*0000*/ 	.word	0x00000000
	.align		4
        /*0004*/ 	.word	0xffffffff
	.align		4
        /*0008*/ 	.word	index@(_ZN7cutlass13device_kernelINS_4gemm6kernel13GemmUniversalIN4cute5tupleIJiiiiEEENS1_10collective13CollectiveMmaINS1_34MainloopSm90TmaGmmaWarpSpecializedILi4ENS5_IJNS4_1CILi4EEESB_NSA_ILi1EEEEEENS1_35KernelTmaWarpSpecializedCooperativeEEENS5_IJNSA_ILi128EEESG_NSA_ILi64EEEEEENS_6half_tENS5_IJSC_llEEESJ_NS5_IJlSC_lEEENS4_8TiledMMAINS4_8MMA_AtomIJNS4_4SM904GMMA26MMA_64x128x16_F32F16F16_SSILNSP_5MajorE1ELSR_0ELNSP_7ScaleInE1ELSS_1EEEEEENS4_6LayoutINS5_IJNSA_ILi2EEESC_SC_EEENS5_IJSC_NSA_ILi0EEESY_EEEEENS5_IJNS4_10UnderscoreES11_S11_EEEEENS4_23SM90_TMA_LOAD_MULTICASTENS4_14ComposedLayoutINS4_7SwizzleILi3ELi4ELi3EEENS4_18smem_ptr_flag_bitsILi16EEENSV_INS5_IJSH_NSA_ILi8EEEEEENS5_IJSC_SH_EEEEEEEvNS4_8identityES14_NS15_IS17_S19_NSV_INS5_IJS1A_SH_EEENS5_IJSH_SC_EEEEEEEvS1F_EENS_8epilogue10collective6detail29Sm90TmaWarpSpecializedAdapterINS1M_15DefaultEpilogueISJ_SL_SL_NS1L_6thread17LinearCombinationISJ_Li1EffLNS1Q_9ScaleType4KindE0ELNS_15FloatRoundStyleE2ESJ_EENS1_15EpilogueDefaultEEEEEvvEEEEvNT_6ParamsE)
	.align		4
        /*000c*/ 	.word	index@(__assertfail)
	.align		4
        /*0010*/ 	.word	0x00000000
	.align		4
        /*0014*/ 	.word	0xfffffffe
	.align		4
        /*0018*/ 	.word	0x00000000
	.align		4
        /*001c*/ 	.word	0xfffffffd
	.align		4
        /*0020*/ 	.word	0x00000000
	.align		4
        /*0024*/ 	.word	0xfffffffc


//--------------------- .nv.constant4             --------------------------
	.section	.nv.constant4,"a",@progbits
	.align	8
	.align		8
.nv.constant4:
        /*0000*/ 	.dword	__assertfail
	.align		8
        /*0008*/ 	.dword	__unnamed_1
	.align		8
        /*0010*/ 	.dword	_ZN40_INTERNAL_fd52183d_4_k_cu_e97c0f67_296814cuda3std3__45__cpo5beginE
	.align		8
        /*0018*/ 	.dword	_ZN40_INTERNAL_fd52183d_4_k_cu_e97c0f67_296814cuda3std3__45__cpo3endE
	.align		8
        /*0020*/ 	.dword	_ZN40_INTERNAL_fd52183d_4_k_cu_e97c0f67_296814cuda3std3__45__cpo6cbeginE
	.align		8
        /*0028*/ 	.dword	_ZN40_INTERNAL_fd52183d_4_k_cu_e97c0f67_296814cuda3std3__45__cpo4cendE
	.align		8
        /*0030*/ 	.dword	_ZN40_INTERNAL_fd52183d_4_k_cu_e97c0f67_296814cuda3std3__442_GLOBAL__N__fd52183d_4_k_cu_e97c0f67_296816ignoreE
	.align		8
        /*0038*/ 	.dword	_ZN40_INTERNAL_fd52183d_4_k_cu_e97c0f67_296814cuda3std3__419piecewise_constructE
	.align		8
        /*0040*/ 	.dword	_ZN40_INTERNAL_fd52183d_4_k_cu_e97c0f67_296814cuda3std3__48in_placeE
	.align		8
        /*0048*/ 	.dword	_ZN40_INTERNAL_fd52183d_4_k_cu_e97c0f67_296814cuda3std6ranges3__45__cpo4swapE
	.align		8
        /*0050*/ 	.dword	_ZN40_INTERNAL_fd52183d_4_k_cu_e97c0f67_296814cuda3std6ranges3__45__cpo9iter_moveE
	.align		8
        /*0058*/ 	.dword	_ZN40_INTERNAL_fd52183d_4_k_cu_e97c0f67_296814cute7productE
	.align		8
        /*0060*/ 	.dword	_ZN40_INTERNAL_fd52183d_4_k_cu_e97c0f67_296814cute1_E
	.align		8
        /*0068*/ 	.dword	$str$22
	.align		8
        /*0070*/ 	.dword	$str$23


//--------------------- .text._ZN7cutlass13device_kernelINS_4gemm6kernel13GemmUniversalIN4cute5tupleIJiiiiEEENS1_10collective13CollectiveMmaINS1_34MainloopSm90TmaGmmaWarpSpecializedILi4ENS5_IJNS4_1CILi4EEESB_NSA_ILi1EEEEEENS1_35KernelTmaWarpSpecializedCooperativeEEENS5_IJNSA_ILi128EEESG_NSA_ILi64EEEEEENS_6half_tENS5_IJSC_llEEESJ_NS5_IJlSC_lEEENS4_8TiledMMAINS4_8MMA_AtomIJNS4_4SM904GMMA26MMA_64x128x16_F32F16F16_SSILNSP_5MajorE1ELSR_0ELNSP_7ScaleInE1ELSS_1EEEEEENS4_6LayoutINS5_IJNSA_ILi2EEESC_SC_EEENS5_IJSC_NSA_ILi0EEESY_EEEEENS5_IJNS4_10UnderscoreES11_S11_EEEEENS4_23SM90_TMA_LOAD_MULTICASTENS4_14ComposedLayoutINS4_7SwizzleILi3ELi4ELi3EEENS4_18smem_ptr_flag_bitsILi16EEENSV_INS5_IJSH_NSA_ILi8EEEEEENS5_IJSC_SH_EEEEEEEvNS4_8identityES14_NS15_IS17_S19_NSV_INS5_IJS1A_SH_EEENS5_IJSH_SC_EEEEEEEvS1F_EENS_8epilogue10collective6detail29Sm90TmaWarpSpecializedAdapterINS1M_15DefaultEpilogueISJ_SL_SL_NS1L_6thread17LinearCombinationISJ_Li1EffLNS1Q_9ScaleType4KindE0ELNS_15FloatRoundStyleE2ESJ_EENS1_15EpilogueDefaultEEEEEvvEEEEvNT_6ParamsE --------------------------
	.section	.text._ZN7cutlass13device_kernelINS_4gemm6kernel13GemmUniversalIN4cute5tupleIJiiiiEEENS1_10collective13CollectiveMmaINS1_34MainloopSm90TmaGmmaWarpSpecializedILi4ENS5_IJNS4_1CILi4EEESB_NSA_ILi1EEEEEENS1_35KernelTmaWarpSpecializedCooperativeEEENS5_IJNSA_ILi128EEESG_NSA_ILi64EEEEEENS_6half_tENS5_IJSC_llEEESJ_NS5_IJlSC_lEEENS4_8TiledMMAINS4_8MMA_AtomIJNS4_4SM904GMMA26MMA_64x128x16_F32F16F16_SSILNSP_5MajorE1ELSR_0ELNSP_7ScaleInE1ELSS_1EEEEEENS4_6LayoutINS5_IJNSA_ILi2EEESC_SC_EEENS5_IJSC_NSA_ILi0EEESY_EEEEENS5_IJNS4_10UnderscoreES11_S11_EEEEENS4_23SM90_TMA_LOAD_MULTICASTENS4_14ComposedLayoutINS4_7SwizzleILi3ELi4ELi3EEENS4_18smem_ptr_flag_bitsILi16EEENSV_INS5_IJSH_NSA_ILi8EEEEEENS5_IJSC_SH_EEEEEEEvNS4_8identityES14_NS15_IS17_S19_NSV_INS5_IJS1A_SH_EEENS5_IJSH_SC_EEEEEEEvS1F_EENS_8epilogue10collective6detail29Sm90TmaWarpSpecializedAdapterINS1M_15DefaultEpilogueISJ_SL_SL_NS1L_6thread17LinearCombinationISJ_Li1EffLNS1Q_9ScaleType4KindE0ELNS_15FloatRoundStyleE2ESJ_EENS1_15EpilogueDefaultEEEEEvvEEEEvNT_6ParamsE,"ax",@progbits
	.align	128
.text._ZN7cutlass13device_kernelINS_4gemm6kernel13GemmUniversalIN4cute5tupleIJiiiiEEENS1_10collective13CollectiveMmaINS1_34MainloopSm90TmaGmmaWarpSpecializedILi4ENS5_IJNS4_1CILi4EEESB_NSA_ILi1EEEEEENS1_35KernelTmaWarpSpecializedCooperativeEEENS5_IJNSA_ILi128EEESG_NSA_ILi64EEEEEENS_6half_tENS5_IJSC_llEEESJ_NS5_IJlSC_lEEENS4_8TiledMMAINS4_8MMA_AtomIJNS4_4SM904GMMA26MMA_64x128x16_F32F16F16_SSILNSP_5MajorE1ELSR_0ELNSP_7ScaleInE1ELSS_1EEEEEENS4_6LayoutINS5_IJNSA_ILi2EEESC_SC_EEENS5_IJSC_NSA_ILi0EEESY_EEEEENS5_IJNS4_10UnderscoreES11_S11_EEEEENS4_23SM90_TMA_LOAD_MULTICASTENS4_14ComposedLayoutINS4_7SwizzleILi3ELi4ELi3EEENS4_18smem_ptr_flag_bitsILi16EEENSV_INS5_IJSH_NSA_ILi8EEEEEENS5_IJSC_SH_EEEEEEEvNS4_8identityES14_NS15_IS17_S19_NSV_INS5_IJS1A_SH_EEENS5_IJSH_SC_EEEEEEEvS1F_EENS_8epilogue10collective6detail29Sm90TmaWarpSpecializedAdapterINS1M_15DefaultEpilogueISJ_SL_SL_NS1L_6thread17LinearCombinationISJ_Li1EffLNS1Q_9ScaleType4KindE0ELNS_15FloatRoundStyleE2ESJ_EENS1_15EpilogueDefaultEEEEEvvEEEEvNT_6ParamsE:
        .type           _ZN7cutlass13device_kernelINS_4gemm6kernel13GemmUniversalIN4cute5tupleIJiiiiEEENS1_10collective13CollectiveMmaINS1_34MainloopSm90TmaGmmaWarpSpecializedILi4ENS5_IJNS4_1CILi4EEESB_NSA_ILi1EEEEEENS1_35KernelTmaWarpSpecializedCooperativeEEENS5_IJNSA_ILi128EEESG_NSA_ILi64EEEEEENS_6half_tENS5_IJSC_llEEESJ_NS5_IJlSC_lEEENS4_8TiledMMAINS4_8MMA_AtomIJNS4_4SM904GMMA26MMA_64x128x16_F32F16F16_SSILNSP_5MajorE1ELSR_0ELNSP_7ScaleInE1ELSS_1EEEEEENS4_6LayoutINS5_IJNSA_ILi2EEESC_SC_EEENS5_IJSC_NSA_ILi0EEESY_EEEEENS5_IJNS4_10UnderscoreES11_S11_EEEEENS4_23SM90_TMA_LOAD_MULTICASTENS4_14ComposedLayoutINS4_7SwizzleILi3ELi4ELi3EEENS4_18smem_ptr_flag_bitsILi16EEENSV_INS5_IJSH_NSA_ILi8EEEEEENS5_IJSC_SH_EEEEEEEvNS4_8identityES14_NS15_IS17_S19_NSV_INS5_IJS1A_SH_EEENS5_IJSH_SC_EEEEEEEvS1F_EENS_8epilogue10collective6detail29Sm90TmaWarpSpecializedAdapterINS1M_15DefaultEpilogueISJ_SL_SL_NS1L_6thread17LinearCombinationISJ_Li1EffLNS1Q_9ScaleType4KindE0ELNS_15FloatRoundStyleE2ESJ_EENS1_15EpilogueDefaultEEEEEvvEEEEvNT_6ParamsE,@function
        .size           _ZN7cutlass13device_kernelINS_4gemm6kernel13GemmUniversalIN4cute5tupleIJiiiiEEENS1_10collective13CollectiveMmaINS1_34MainloopSm90TmaGmmaWarpSpecializedILi4ENS5_IJNS4_1CILi4EEESB_NSA_ILi1EEEEEENS1_35KernelTmaWarpSpecializedCooperativeEEENS5_IJNSA_ILi128EEESG_NSA_ILi64EEEEEENS_6half_tENS5_IJSC_llEEESJ_NS5_IJlSC_lEEENS4_8TiledMMAINS4_8MMA_AtomIJNS4_4SM904GMMA26MMA_64x128x16_F32F16F16_SSILNSP_5MajorE1ELSR_0ELNSP_7ScaleInE1ELSS_1EEEEEENS4_6LayoutINS5_IJNSA_ILi2EEESC_SC_EEENS5_IJSC_NSA_ILi0EEESY_EEEEENS5_IJNS4_10UnderscoreES11_S11_EEEEENS4_23SM90_TMA_LOAD_MULTICASTENS4_14ComposedLayoutINS4_7SwizzleILi3ELi4ELi3EEENS4_18smem_ptr_flag_bitsILi16EEENSV_INS5_IJSH_NSA_ILi8EEEEEENS5_IJSC_SH_EEEEEEEvNS4_8identityES14_NS15_IS17_S19_NSV_INS5_IJS1A_SH_EEENS5_IJSH_SC_EEEEEEEvS1F_EENS_8epilogue10collective6detail29Sm90TmaWarpSpecializedAdapterINS1M_15DefaultEpilogueISJ_SL_SL_NS1L_6thread17LinearCombinationISJ_Li1EffLNS1Q_9ScaleType4KindE0ELNS_15FloatRoundStyleE2ESJ_EENS1_15EpilogueDefaultEEEEEvvEEEEvNT_6ParamsE,(.L_x_197 - _ZN7cutlass13device_kernelINS_4gemm6kernel13GemmUniversalIN4cute5tupleIJiiiiEEENS1_10collective13CollectiveMmaINS1_34MainloopSm90TmaGmmaWarpSpecializedILi4ENS5_IJNS4_1CILi4EEESB_NSA_ILi1EEEEEENS1_35KernelTmaWarpSpecializedCooperativeEEENS5_IJNSA_ILi128EEESG_NSA_ILi64EEEEEENS_6half_tENS5_IJSC_llEEESJ_NS5_IJlSC_lEEENS4_8TiledMMAINS4_8MMA_AtomIJNS4_4SM904GMMA26MMA_64x128x16_F32F16F16_SSILNSP_5MajorE1ELSR_0ELNSP_7ScaleInE1ELSS_1EEEEEENS4_6LayoutINS5_IJNSA_ILi2EEESC_SC_EEENS5_IJSC_NSA_ILi0EEESY_EEEEENS5_IJNS4_10UnderscoreES11_S11_EEEEENS4_23SM90_TMA_LOAD_MULTICASTENS4_14ComposedLayoutINS4_7SwizzleILi3ELi4ELi3EEENS4_18smem_ptr_flag_bitsILi16EEENSV_INS5_IJSH_NSA_ILi8EEEEEENS5_IJSC_SH_EEEEEEEvNS4_8identityES14_NS15_IS17_S19_NSV_INS5_IJS1A_SH_EEENS5_IJSH_SC_EEEEEEEvS1F_EENS_8epilogue10collective6detail29Sm90TmaWarpSpecializedAdapterINS1M_15DefaultEpilogueISJ_SL_SL_NS1L_6thread17LinearCombinationISJ_Li1EffLNS1Q_9ScaleType4KindE0ELNS_15FloatRoundStyleE2ESJ_EENS1_15EpilogueDefaultEEEEEvvEEEEvNT_6ParamsE)
        .other          _ZN7cutlass13device_kernelINS_4gemm6kernel13GemmUniversalIN4cute5tupleIJiiiiEEENS1_10collective13CollectiveMmaINS1_34MainloopSm90TmaGmmaWarpSpecializedILi4ENS5_IJNS4_1CILi4EEESB_NSA_ILi1EEEEEENS1_35KernelTmaWarpSpecializedCooperativeEEENS5_IJNSA_ILi128EEESG_NSA_ILi64EEEEEENS_6half_tENS5_IJSC_llEEESJ_NS5_IJlSC_lEEENS4_8TiledMMAINS4_8MMA_AtomIJNS4_4SM904GMMA26MMA_64x128x16_F32F16F16_SSILNSP_5MajorE1ELSR_0ELNSP_7ScaleInE1ELSS_1EEEEEENS4_6LayoutINS5_IJNSA_ILi2EEESC_SC_EEENS5_IJSC_NSA_ILi0EEESY_EEEEENS5_IJNS4_10UnderscoreES11_S11_EEEEENS4_23SM90_TMA_LOAD_MULTICASTENS4_14ComposedLayoutINS4_7SwizzleILi3ELi4ELi3EEENS4_18smem_ptr_flag_bitsILi16EEENSV_INS5_IJSH_NSA_ILi8EEEEEENS5_IJSC_SH_EEEEEEEvNS4_8identityES14_NS15_IS17_S19_NSV_INS5_IJS1A_SH_EEENS5_IJSH_SC_EEEEEEEvS1F_EENS_8epilogue10collective6detail29Sm90TmaWarpSpecializedAdapterINS1M_15DefaultEpilogueISJ_SL_SL_NS1L_6thread17LinearCombinationISJ_Li1EffLNS1Q_9ScaleType4KindE0ELNS_15FloatRoundStyleE2ESJ_EENS1_15EpilogueDefaultEEEEEvvEEEEvNT_6ParamsE,@"STO_CUDA_ENTRY STV_DEFAULT"
_ZN7cutlass13device_kernelINS_4gemm6kernel13GemmUniversalIN4cute5tupleIJiiiiEEENS1_10collective13CollectiveMmaINS1_34MainloopSm90TmaGmmaWarpSpecializedILi4ENS5_IJNS4_1CILi4EEESB_NSA_ILi1EEEEEENS1_35KernelTmaWarpSpecializedCooperativeEEENS5_IJNSA_ILi128EEESG_NSA_ILi64EEEEEENS_6half_tENS5_IJSC_llEEESJ_NS5_IJlSC_lEEENS4_8TiledMMAINS4_8MMA_AtomIJNS4_4SM904GMMA26MMA_64x128x16_F32F16F16_SSILNSP_5MajorE1ELSR_0ELNSP_7ScaleInE1ELSS_1EEEEEENS4_6LayoutINS5_IJNSA_ILi2EEESC_SC_EEENS5_IJSC_NSA_ILi0EEESY_EEEEENS5_IJNS4_10UnderscoreES11_S11_EEEEENS4_23SM90_TMA_LOAD_MULTICASTENS4_14ComposedLayoutINS4_7SwizzleILi3ELi4ELi3EEENS4_18smem_ptr_flag_bitsILi16EEENSV_INS5_IJSH_NSA_ILi8EEEEEENS5_IJSC_SH_EEEEEEEvNS4_8identityES14_NS15_IS17_S19_NSV_INS5_IJS1A_SH_EEENS5_IJSH_SC_EEEEEEEvS1F_EENS_8epilogue10collective6detail29Sm90TmaWarpSpecializedAdapterINS1M_15DefaultEpilogueISJ_SL_SL_NS1L_6thread17LinearCombinationISJ_Li1EffLNS1Q_9ScaleType4KindE0ELNS_15FloatRoundStyleE2ESJ_EENS1_15EpilogueDefaultEEEEEvvEEEEvNT_6ParamsE:
[----:B------:R-:W0:Y:S01]  /*0000*/  LDC R1, c[0x0][0x28] ;  /* 0x00000a00ff017b82 */ /* 0x000e220000000800 */
[----:B------:R-:W1:Y:S01]  /*0010*/  S2R R95, SR_TID.X ;  /* 0x00000000005f7919 */ /* 0x000e620000002100 */
[----:B------:R-:W-:Y:S01]  /*0020*/  ELECT P0, URZ, PT ;  /* 0x00000000003f782f */ /* 0x000fe20003800000 */
[----:B------:R-:W-:Y:S01]  /*0030*/  BSSY B0, `(.L_x_0) ;  /* 0x000000f000007945 */ /* 0x000fe20003800000 */
[--C-:B-1----:R-:W-:Y:S02]  /*0040*/  SHF.R.U32.HI R0, RZ, 0x5, R95.reuse ;  /* 0x00000005ff007819 */ /* 0x102fe4000001165f */
[----:B------:R-:W-:-:S03]  /*0050*/  SHF.R.U32.HI R6, RZ, 0x7, R95 ;  /* 0x00000007ff067819 */ /* 0x000fc6000001165f */
[----:B------:R-:W1:Y:S04]  /*0060*/  SHFL.IDX PT, R2, R0, RZ, 0x1f ;  /* 0x00001fff00027589 */ /* 0x000e6800000e0000 */
[----:B------:R2:W3:Y:S01]  /*0070*/  SHFL.IDX PT, R5, R6, RZ, 0x1f ;  /* 0x00001fff06057589 */ /* 0x0004e200000e0000 */
[----:B-1----:R-:W-:-:S13]  /*0080*/  ISETP.NE.OR P0, PT, R2, RZ, !P0 ;  /* 0x000000ff0200720c */ /* 0x002fda0004705670 */
[----:B0-23--:R-:W-:Y:S05]  /*0090*/  @P0 BRA `(.L_x_1) ;  /* 0x0000000000200947 */ /* 0x00dfea0003800000 */
[----:B------:R-:W-:Y:S02]  /*00a0*/  ULDC.64 UR4, c[0x0][0x198] ;  /* 0x0000660000047ab9 */ /* 0x000fe40000000a00 */
[----:B------:R-:W-:Y:S02]  /*00b0*/  UIADD3 UR6, UP0, UR4, 0xf0, URZ ;  /* 0x000000f004067890 */ /* 0x000fe4000ff1e03f */
[----:B------:R-:W-:Y:S02]  /*00c0*/  UIADD3 UR4, UP1, UR4, 0x1f0, URZ ;  /* 0x000001f004047890 */ /* 0x000fe4000ff3e03f */
[----:B------:R-:W-:Y:S02]  /*00d0*/  UIADD3.X UR7, URZ, UR5, URZ, UP0, !UPT ;  /* 0x000000053f077290 */ /* 0x000fe400087fe43f */
[----:B------:R-:W-:-:S07]  /*00e0*/  UIADD3.X UR5, URZ, UR5, URZ, UP1, !UPT ;  /* 0x000000053f057290 */ /* 0x000fce0008ffe43f */
[----:B------:R0:W-:Y:S02]  /*00f0*/  UTMACCTL.PF [UR6] ;  /* 0x00000000060079b9 */ /* 0x0001e40008040000 */
[----:B------:R0:W-:Y:S02]  /*0100*/  UTMACCTL.PF [UR4] ;  /* 0x00000000040079b9 */ /* 0x0001e40008040000 */
[----:B0-----:R-:W-:Y:S01]  /*0110*/  NOP ;  /* 0x0000000000007918 */ /* 0x001fe20000000000 */
.L_x_1:
[----:B------:R-:W-:Y:S05]  /*0120*/  BSYNC B0 ;  /* 0x0000000000007941 */ /* 0x000fea0003800000 */
.L_x_0:
[----:B------:R-:W0:Y:S01]  /*0130*/  SHFL.IDX PT, R3, R0, RZ, 0x1f ;  /* 0x00001fff00037589 */ /* 0x000e2200000e0000 */
[----:B------:R-:W-:-:S04]  /*0140*/  SHF.R.S32.HI R4, RZ, 0x1f, R95 ;  /* 0x0000001fff047819 */ /* 0x000fc8000001145f */
[----:B------:R-:W-:Y:S02]  /*0150*/  LEA.HI R4, R4, R95, RZ, 0x7 ;  /* 0x0000005f04047211 */ /* 0x000fe400078f38ff */
[----:B0-----:R-:W-:-:S13]  /*0160*/  ISETP.NE.AND P0, PT, R3, RZ, PT ;  /* 0x000000ff0300720c */ /* 0x001fda0003f05270 */
[----:B------:R-:W-:Y:S05]  /*0170*/  @P0 BRA `(.L_x_2) ;  /* 0x0000000000580947 */ /* 0x000fea0003800000 */
[----:B------:R-:W0:Y:S01]  /*0180*/  S2UR UR8, SR_CgaCtaId ;  /* 0x00000000000879c3 */ /* 0x000e220000008800 */
[----:B------:R-:W-:Y:S01]  /*0190*/  UMOV UR4, 0x400 ;  /* 0x0000040000047882 */ /* 0x000fe20000000000 */
[----:B------:R-:W-:Y:S01]  /*01a0*/  UMOV UR5, 0x1 ;  /* 0x0000000100057882 */ /* 0x000fe20000000000 */
[----:B------:R-:W-:Y:S01]  /*01b0*/  UMOV UR6, 0xe ;  /* 0x0000000e00067882 */ /* 0x000fe20000000000 */
[----:B------:R-:W-:Y:S01]  /*01c0*/  ELECT P0, URZ, PT ;  /* 0x00000000003f782f */ /* 0x000fe20003800000 */
[----:B------:R-:W-:-:S04]  /*01d0*/  UIADD3 UR6, -UR6, 0x100000, URZ ;  /* 0x0010000006067890 */ /* 0x000fc8000fffe13f */
[----:B------:R-:W-:Y:S02]  /*01e0*/  USHF.L.U32 UR7, UR6, 0xb, URZ ;  /* 0x0000000b06077899 */ /* 0x000fe4000800063f */
[----:B------:R-:W-:Y:S02]  /*01f0*/  USHF.L.U32 UR6, UR6, 0x1, URZ ;  /* 0x0000000106067899 */ /* 0x000fe4000800063f */
[----:B0-----:R-:W-:Y:S02]  /*0200*/  ULEA UR8, UR8, UR4, 0x18 ;  /* 0x0000000408087291 */ /* 0x001fe4000f8ec03f */
[----:B------:R-:W-:-:S04]  /*0210*/  UIADD3 UR4, -UR5, 0x100000, URZ ;  /* 0x0010000005047890 */ /* 0x000fc8000fffe13f */
[----:B------:R-:W-:Y:S02]  /*0220*/  USHF.L.U32 UR5, UR4, 0xb, URZ ;  /* 0x0000000b04057899 */ /* 0x000fe4000800063f */
[----:B------:R-:W-:Y:S01]  /*0230*/  USHF.L.U32 UR4, UR4, 0x1, URZ ;  /* 0x0000000104047899 */ /* 0x000fe2000800063f */
[----:B------:R-:W0:Y:S11]  /*0240*/  FENCE.VIEW.ASYNC.S ;  /* 0x00000000000073c6 */ /* 0x000e360000000000 */
[----:B0-----:R0:W1:Y:S01]  /*0250*/  SYNCS.EXCH.64 URZ, [UR8], UR4 ;  /* 0x00000004083f75b2 */ /* 0x0010620008000100 */
[----:B------:R0:W2:Y:S01]  /*0260*/  SYNCS.EXCH.64 URZ, [UR8+0x20], UR6 ;  /* 0x00002006083f75b2 */ /* 0x0000a20008000100 */
[----:B------:R0:W3:Y:S01]  /*0270*/  SYNCS.EXCH.64 URZ, [UR8+0x8], UR4 ;  /* 0x00000804083f75b2 */ /* 0x0000e20008000100 */
[----:B------:R0:W4:Y:S01]  /*0280*/  SYNCS.EXCH.64 URZ, [UR8+0x28], UR6 ;  /* 0x00002806083f75b2 */ /* 0x0001220008000100 */
[----:B------:R0:W0:Y:S01]  /*0290*/  SYNCS.EXCH.64 URZ, [UR8+0x10], UR4 ;  /* 0x00001004083f75b2 */ /* 0x0000220008000100 */
[----:B------:R0:W0:Y:S01]  /*02a0*/  SYNCS.EXCH.64 URZ, [UR8+0x30], UR6 ;  /* 0x00003006083f75b2 */ /* 0x0000220008000100 */
[----:B------:R0:W0:Y:S01]  /*02b0*/  SYNCS.EXCH.64 URZ, [UR8+0x18], UR4 ;  /* 0x00001804083f75b2 */ /* 0x0000220008000100 */
[----:B------:R0:W0:Y:S01]  /*02c0*/  SYNCS.EXCH.64 URZ, [UR8+0x38], UR6 ;  /* 0x00003806083f75b2 */ /* 0x0000220008000100 */
[----:B------:R-:W-:Y:S01]  /*02d0*/  NOP ;  /* 0x0000000000007918 */ /* 0x000fe20000000000 */
.L_x_2:
[----:B0-----:R-:W0:Y:S01]  /*02e0*/  S2UR UR8, SR_CTAID.X ;  /* 0x00000000000879c3 */ /* 0x001e220000002500 */
[----:B------:R-:W-:Y:S01]  /*02f0*/  LOP3.LUT R4, R4, 0xffffff80, RZ, 0xc0, !PT ;  /* 0xffffff8004047812 */ /* 0x000fe200078ec0ff */
[----:B------:R-:W5:Y:S01]  /*0300*/  SHFL.IDX PT, R0, R0, RZ, 0x1f ;  /* 0x00001fff00007589 */ /* 0x000f6200000e0000 */
[----:B------:R-:W-:Y:S01]  /*0310*/  SHF.R.S32.HI R12, RZ, 0x1f, R3 ;  /* 0x0000001fff0c7819 */ /* 0x000fe20000011403 */
[----:B------:R-:W-:Y:S01]  /*0320*/  ULDC UR4, c[0x0][0x150] ;  /* 0x0000540000047ab9 */ /* 0x000fe20000000800 */
[----:B------:R-:W-:Y:S01]  /*0330*/  ELECT P0, URZ, PT ;  /* 0x00000000003f782f */ /* 0x000fe20003800000 */
[----:B------:R-:W-:Y:S01]  /*0340*/  IMAD.IADD R8, R95, 0x1, -R4 ;  /* 0x000000015f087824 */ /* 0x000fe200078e0a04 */
[----:B------:R-:W-:Y:S01]  /*0350*/  LEA.HI R12, R12, R3, RZ, 0x2 ;  /* 0x000000030c0c7211 */ /* 0x000fe200078f10ff */
[----:B------:R-:W1:Y:S01]  /*0360*/  S2R R4, SR_CTAID.Y ;  /* 0x0000000000047919 */ /* 0x000e620000002600 */
[----:B------:R-:W2:Y:S01]  /*0370*/  LDC R11, c[0x0][0x144] ;  /* 0x00005100ff0b7b82 */ /* 0x000ea20000000800 */
[----:B------:R-:W-:Y:S01]  /*0380*/  NOP ;  /* 0x0000000000007918 */ /* 0x000fe20000000000 */
[----:B------:R-:W-:Y:S01]  /*0390*/  SHF.R.S32.HI R7, RZ, 0x1f, R8 ;  /* 0x0000001fff077819 */ /* 0x000fe20000011408 */
[----:B------:R-:W-:Y:S01]  /*03a0*/  NOP ;  /* 0x0000000000007918 */ /* 0x000fe20000000000 */
[----:B------:R-:W-:Y:S01]  /*03b0*/  LOP3.LUT R12, R12, 0x3ffffffc, RZ, 0xc0, !PT ;  /* 0x3ffffffc0c0c7812 */ /* 0x000fe200078ec0ff */
[----:B------:R-:W-:Y:S01]  /*03c0*/  IMAD.MOV.U32 R22, RZ, RZ, 0x1 ;  /* 0x00000001ff167424 */ /* 0x000fe200078e00ff */
[----:B------:R-:W-:-:S02]  /*03d0*/  LEA.HI R7, R7, R8, RZ, 0x3 ;  /* 0x0000000807077211 */ /* 0x000fc400078f18ff */
[----:B------:R-:W-:Y:S01]  /*03e0*/  ISETP.NE.AND P3, PT, R5, RZ, PT ;  /* 0x000000ff0500720c */ /* 0x000fe20003f65270 */
[----:B------:R-:W-:Y:S01]  /*03f0*/  IMAD.IADD R3, R3, 0x1, -R12 ;  /* 0x0000000103037824 */ /* 0x000fe200078e0a0c */
[--C-:B------:R-:W-:Y:S01]  /*0400*/  SHF.R.S32.HI R9, RZ, 0x3, R7.reuse ;  /* 0x00000003ff097819 */ /* 0x100fe20000011407 */
[----:B------:R-:W3:Y:S01]  /*0410*/  LDC R12, c[0x0][0x140] ;  /* 0x00005000ff0c7b82 */ /* 0x000ee20000000800 */
[----:B------:R-:W-:Y:S02]  /*0420*/  SHF.R.S32.HI R10, RZ, 0x1f, R7 ;  /* 0x0000001fff0a7819 */ /* 0x000fe40000011407 */
[----:B0-----:R-:W-:Y:S02]  /*0430*/  I2FP.F32.U32 R7, UR8 ;  /* 0x0000000800077c45 */ /* 0x001fe40008201000 */
[----:B------:R-:W-:Y:S02]  /*0440*/  LEA.HI R10, R10, R9, RZ, 0x2 ;  /* 0x000000090a0a7211 */ /* 0x000fe400078f10ff */
[----:B-----5:R-:W-:Y:S01]  /*0450*/  ISETP.NE.OR P0, PT, R0, RZ, !P0 ;  /* 0x000000ff0000720c */ /* 0x020fe20004705670 */
[----:B------:R-:W-:Y:S01]  /*0460*/  FMUL R7, R7, UR4 ;  /* 0x0000000407077c20 */ /* 0x000fe20008400000 */
[----:B------:R-:W-:Y:S01]  /*0470*/  LOP3.LUT R10, R10, 0xfffffffc, RZ, 0xc0, !PT ;  /* 0xfffffffc0a0a7812 */ /* 0x000fe200078ec0ff */
[----:B------:R-:W-:-:S04]  /*0480*/  ULDC UR4, c[0x0][0x154] ;  /* 0x0000550000047ab9 */ /* 0x000fc80000000800 */
[----:B------:R-:W0:Y:S01]  /*0490*/  F2I.U32.TRUNC.NTZ R7, R7 ;  /* 0x0000000700077305 */ /* 0x000e22000020f000 */
[----:B------:R-:W-:-:S04]  /*04a0*/  IMAD.IADD R10, R9, 0x1, -R10 ;  /* 0x00000001090a7824 */ /* 0x000fc800078e0a0a */
[----:B------:R-:W-:Y:S01]  /*04b0*/  IMAD R10, R3, 0x4, R10 ;  /* 0x00000004030a7824 */ /* 0x000fe200078e020a */
[----:B------:R-:W-:Y:S01]  /*04c0*/  VOTEU.ALL UP0, P0 ;  /* 0x00000000003f7886 */ /* 0x000fe20000000000 */
[----:B------:R-:W-:Y:S02]  /*04d0*/  VOTEU.ALL UP1, P0 ;  /* 0x00000000003f7886 */ /* 0x000fe40000020000 */
[----:B------:R-:W-:Y:S01]  /*04e0*/  IMAD.SHL.U32 R19, R10, 0x4, RZ ;  /* 0x000000040a137824 */ /* 0x000fe200078e00ff */
[----:B------:R-:W-:Y:S01]  /*04f0*/  SHF.R.S32.HI R3, RZ, 0x1f, R10 ;  /* 0x0000001fff037819 */ /* 0x000fe2000001140a */
[----:B------:R-:W5:Y:S01]  /*0500*/  @!UP0 S2UR UR7, SR_CgaCtaId ;  /* 0x00000000000789c3 */ /* 0x000f620000008800 */
[----:B------:R-:W-:Y:S01]  /*0510*/  @!UP0 UMOV UR6, 0x400 ;  /* 0x0000040000068882 */ /* 0x000fe20000000000 */
[----:B---3--:R-:W-:Y:S01]  /*0520*/  ISETP.EQ.U32.AND P2, PT, R12, 0x1, PT ;  /* 0x000000010c00780c */ /* 0x008fe20003f42070 */
[----:B0-----:R-:W-:Y:S01]  /*0530*/  IMAD.MOV R14, RZ, RZ, -R7 ;  /* 0x000000ffff0e7224 */ /* 0x001fe200078e0a07 */
[----:B------:R-:W-:-:S02]  /*0540*/  LEA.HI R0, R3, R10, RZ, 0x2 ;  /* 0x0000000a03007211 */ /* 0x000fc400078f10ff */
[----:B------:R-:W-:Y:S01]  /*0550*/  LOP3.LUT R19, R10, 0xc, R19, 0x78, !PT ;  /* 0x0000000c0a137812 */ /* 0x000fe200078e7813 */
[----:B--2---:R-:W-:Y:S01]  /*0560*/  IMAD R3, R11, R14, UR8 ;  /* 0x000000080b037e24 */ /* 0x004fe2000f8e020e */
[----:B------:R-:W-:Y:S01]  /*0570*/  LOP3.LUT R9, R0, 0xfffffffc, RZ, 0xc0, !PT ;  /* 0xfffffffc00097812 */ /* 0x000fe200078ec0ff */
[----:B------:R-:W0:Y:S01]  /*0580*/  LDC R7, c[0x0][0x148] ;  /* 0x00005200ff077b82 */ /* 0x000e220000000800 */
[----:B-1----:R-:W-:-:S03]  /*0590*/  I2FP.F32.U32 R11, R4 ;  /* 0x00000004000b7245 */ /* 0x002fc60000201000 */
[----:B------:R-:W-:Y:S01]  /*05a0*/  IMAD.IADD R0, R10, 0x1, -R9 ;  /* 0x000000010a007824 */ /* 0x000fe200078e0a09 */
[----:B------:R-:W-:Y:S01]  /*05b0*/  SHF.R.S32.HI R9, RZ, 0x1f, R2 ;  /* 0x0000001fff097819 */ /* 0x000fe20000011402 */
[----:B------:R-:W-:Y:S01]  /*05c0*/  FMUL R11, R11, UR4 ;  /* 0x000000040b0b7c20 */ /* 0x000fe20008400000 */
[----:B------:R-:W-:Y:S01]  /*05d0*/  UMOV UR4, 0x20 ;  /* 0x0000002000047882 */ /* 0x000fe20000000000 */
[----:B------:R-:W-:Y:S01]  /*05e0*/  VIADD R10, R5, 0xffffffff ;  /* 0xffffffff050a7836 */ /* 0x000fe20000000000 */
[----:B------:R-:W-:Y:S01]  /*05f0*/  ISETP.NE.AND P4, PT, R0, R3, PT ;  /* 0x000000030000720c */ /* 0x000fe20003f85270 */
[----:B------:R-:W-:-:S04]  /*0600*/  @!UP0 UIADD3 UR4, -UR4, 0x100000, URZ ;  /* 0x0010000004048890 */ /* 0x000fc8000fffe13f */
[----:B------:R-:W-:Y:S02]  /*0610*/  @!UP0 USHF.L.U32 UR5, UR4, 0xb, URZ ;  /* 0x0000000b04058899 */ /* 0x000fe4000800063f */
[----:B------:R-:W-:Y:S01]  /*0620*/  @!UP0 USHF.L.U32 UR4, UR4, 0x1, URZ ;  /* 0x0000000104048899 */ /* 0x000fe2000800063f */
[----:B------:R-:W-:Y:S01]  /*0630*/  LEA.HI R9, R9, R2, RZ, 0x2 ;  /* 0x0000000209097211 */ /* 0x000fe200078f10ff */
[----:B------:R-:W1:Y:S01]  /*0640*/  F2I.U32.TRUNC.NTZ R11, R11 ;  /* 0x0000000b000b7305 */ /* 0x000e62000020f000 */
[----:B------:R-:W-:Y:S01]  /*0650*/  ISETP.GE.U32.AND P6, PT, R10, 0x2, PT ;  /* 0x000000020a00780c */ /* 0x000fe20003fc6070 */
[----:B-----5:R-:W-:Y:S01]  /*0660*/  @!UP0 ULEA UR6, UR7, UR6, 0x18 ;  /* 0x0000000607068291 */ /* 0x020fe2000f8ec03f */
[----:B------:R-:W-:Y:S01]  /*0670*/  LOP3.LUT R9, R9, 0xfffffffc, RZ, 0xc0, !PT ;  /* 0xfffffffc09097812 */ /* 0x000fe200078ec0ff */
[----:B------:R-:W-:Y:S01]  /*0680*/  VOTEU.ALL UP0, P0 ;  /* 0x00000000003f7886 */ /* 0x000fe20000000000 */
[----:B------:R-:W-:-:S03]  /*0690*/  LOP3.LUT P0, RZ, R8, 0x7, RZ, 0xc0, !PT ;  /* 0x0000000708ff7812 */ /* 0x000fc6000780c0ff */
[----:B------:R-:W-:Y:S01]  /*06a0*/  IMAD.IADD R0, R2, 0x1, -R9 ;  /* 0x0000000102007824 */ /* 0x000fe200078e0a09 */
[----:B------:R-:W-:Y:S02]  /*06b0*/  ISETP.LT.U32.AND P0, PT, R19, 0x10, !P0 ;  /* 0x000000101300780c */ /* 0x000fe40004701070 */
[----:B------:R-:W-:Y:S02]  /*06c0*/  @P4 SHF.R.S32.HI R2, RZ, 0x1f, R19 ;  /* 0x0000001fff024819 */ /* 0x000fe40000011413 */
[----:B------:R-:W-:Y:S01]  /*06d0*/  ISETP.NE.AND P1, PT, R0, 0x3, PT ;  /* 0x000000030000780c */ /* 0x000fe20003f25270 */
[----:B------:R-:W2:Y:S02]  /*06e0*/  FENCE.VIEW.ASYNC.S ;  /* 0x00000000000073c6 */ /* 0x000ea40000000000 */
[----:B--2---:R2:W3:Y:S01]  /*06f0*/  @!UP0 SYNCS.EXCH.64 URZ, [UR6+0x50], UR4 ;  /* 0x00005004063f85b2 */ /* 0x0044e20008000100 */
[----:B-1----:R-:W-:Y:S01]  /*0700*/  IMAD.MOV R20, RZ, RZ, -R11 ;  /* 0x000000ffff147224 */ /* 0x002fe200078e0a0b */
[----:B------:R-:W-:-:S02]  /*0710*/  @P4 LEA.HI R2, R2, R19, RZ, 0x2 ;  /* 0x0000001302024211 */ /* 0x000fc400078f10ff */
[----:B------:R-:W-:Y:S01]  /*0720*/  ISETP.EQ.OR P1, PT, R0, RZ, !P1 ;  /* 0x000000ff0000720c */ /* 0x000fe20004f22670 */
[----:B0-----:R-:W-:Y:S01]  /*0730*/  IMAD R9, R7, R20, R4 ;  /* 0x0000001407097224 */ /* 0x001fe200078e0204 */
[----:B------:R-:W-:Y:S02]  /*0740*/  @P4 SHF.R.S32.HI R2, RZ, 0x2, R2 ;  /* 0x00000002ff024819 */ /* 0x000fe40000011402 */
[----:B------:R-:W-:Y:S02]  /*0750*/  ISETP.EQ.AND P1, PT, R5, RZ, P1 ;  /* 0x000000ff0500720c */ /* 0x000fe40000f22270 */
[----:B------:R-:W-:Y:S02]  /*0760*/  @P4 ISETP.NE.AND P5, PT, R2, R9, PT ;  /* 0x000000090200420c */ /* 0x000fe40003fa5270 */
[----:B------:R-:W-:Y:S02]  /*0770*/  SEL R9, RZ, 0x1, !P0 ;  /* 0x00000001ff097807 */ /* 0x000fe40004000000 */
[----:B------:R-:W-:-:S02]  /*0780*/  @P4 SEL R22, RZ, 0x1, P5 ;  /* 0x00000001ff164807 */ /* 0x000fc40002800000 */
[----:B------:R-:W-:Y:S01]  /*0790*/  SEL R18, RZ, 0x1, !P1 ;  /* 0x00000001ff127807 */ /* 0x000fe20004800000 */
[----:B------:R2:W0:Y:S01]  /*07a0*/  @!UP1 SYNCS.EXCH.64 URZ, [UR6+0x58], UR4 ;  /* 0x00005804063f95b2 */ /* 0x0004220008000100 */
[----:B------:R-:W-:Y:S01]  /*07b0*/  LOP3.LUT R22, R22, R9, RZ, 0xc0, !PT ;  /* 0x0000000916167212 */ /* 0x000fe200078ec0ff */
[----:B------:R-:W-:Y:S01]  /*07c0*/  NOP ;  /* 0x0000000000007918 */ /* 0x000fe20000000000 */
[----:B------:R-:W-:Y:S02]  /*07d0*/  LOP3.LUT R11, R95, 0x7f, RZ, 0xc0, !PT ;  /* 0x0000007f5f0b7812 */ /* 0x000fe400078ec0ff */
[----:B------:R-:W-:Y:S01]  /*07e0*/  SEL R18, R18, 0x2, P6 ;  /* 0x0000000212127807 */ /* 0x000fe20003000000 */
[----:B--23--:R-:W-:Y:S06]  /*07f0*/  @!P2 BRA `(.L_x_3) ;  /* 0x000000000008a947 */ /* 0x00cfec0003800000 */
[----:B0---4-:R-:W-:Y:S01]  /*0800*/  UCGABAR_ARV ;  /* 0x00000000000079c7 */ /* 0x011fe20008000000 */
[----:B------:R-:W-:Y:S05]  /*0810*/  BRA `(.L_x_4) ;  /* 0x0000000000047947 */ /* 0x000fea0003800000 */
.L_x_3:
[----:B0---4-:R-:W-:Y:S01]  /*0820*/  NOP ;  /* 0x0000000000007918 */ /* 0x011fe20000000000 */
.L_x_4:
[----:B------:R-:W0:Y:S01]  /*0830*/  LDC R2, c[0x0][0x65c] ;  /* 0x00019700ff027b82 */ /* 0x000e220000000800 */
[----:B------:R-:W-:Y:S02]  /*0840*/  IMAD.U32 R8, RZ, RZ, UR8 ;  /* 0x00000008ff087e24 */ /* 0x000fe4000f8e00ff */
[----:B------:R-:W-:Y:S01]  /*0850*/  IMAD.MOV.U32 R9, RZ, RZ, RZ ;  /* 0x000000ffff097224 */ /* 0x000fe200078e00ff */
[----:B0-----:R-:W-:-:S04]  /*0860*/  ISETP.NE.AND P1, PT, R2, 0x1, PT ;  /* 0x000000010200780c */ /* 0x001fc80003f25270 */
[----:B------:R-:W-:-:S09]  /*0870*/  P2R R5, PR, RZ, 0x2 ;  /* 0x00000002ff057803 */ /* 0x000fd20000000000 */
[----:B------:R-:W0:Y:S01]  /*0880*/  @P1 LDC R17, c[0x0][0x10] ;  /* 0x00000400ff111b82 */ /* 0x000e220000000800 */
[----:B------:R-:W-:Y:S02]  /*0890*/  @P1 IMAD.MOV.U32 R5, RZ, RZ, RZ ;  /* 0x000000ffff051224 */ /* 0x000fe400078e00ff */
[----:B------:R-:W-:-:S05]  /*08a0*/  @P1 IMAD.MOV.U32 R15, RZ, RZ, RZ ;  /* 0x000000ffff0f1224 */ /* 0x000fca00078e00ff */
[----:B------:R-:W1:Y:S01]  /*08b0*/  @!P1 LDC R13, c[0x0][0xc] ;  /* 0x00000300ff0d9b82 */ /* 0x000e620000000800 */
[----:B------:R-:W-:Y:S01]  /*08c0*/  ULDC UR4, c[0x0][0xc] ;  /* 0x0000030000047ab9 */ /* 0x000fe20000000800 */
[----:B------:R-:W-:Y:S01]  /*08d0*/  ULDC UR5, c[0x0][0x10] ;  /* 0x0000040000057ab9 */ /* 0x000fe20000000800 */
[----:B------:R-:W-:Y:S01]  /*08e0*/  ULDC UR6, c[0x0][0x14] ;  /* 0x0000050000067ab9 */ /* 0x000fe20000000800 */
[----:B------:R-:W-:-:S04]  /*08f0*/  UIMAD.WIDE.U32 UR4, UR4, UR5, URZ ;  /* 0x00000005040472a5 */ /* 0x000fc8000f8e003f */
[----:B------:R-:W-:Y:S02]  /*0900*/  UIMAD.WIDE.U32 UR36, UR4, UR6, URZ ;  /* 0x00000006042472a5 */ /* 0x000fe4000f8e003f */
[----:B------:R-:W-:-:S04]  /*0910*/  UIMAD UR42, UR5, UR6, URZ ;  /* 0x00000006052a72a4 */ /* 0x000fc8000f8e023f */
[----:B------:R-:W-:Y:S01]  /*0920*/  UIADD3 UR42, UR37, UR42, URZ ;  /* 0x0000002a252a7290 */ /* 0x000fe2000fffe03f */
[----:B0-----:R-:W-:-:S04]  /*0930*/  @P1 IMAD.WIDE.U32 R16, R17, UR8, R4 ;  /* 0x0000000811101c25 */ /* 0x001fc8000f8e0004 */
[----:B------:R-:W-:Y:S02]  /*0940*/  @P1 IMAD.IADD R17, R17, 0x1, R15 ;  /* 0x0000000111111824 */ /* 0x000fe400078e020f */
[----:B-1----:R-:W-:-:S04]  /*0950*/  @!P1 IMAD.WIDE.U32 R8, R4, R13, R8 ;  /* 0x0000000d04089225 */ /* 0x002fc800078e0008 */
[----:B------:R-:W-:Y:S02]  /*0960*/  @!P1 IMAD.MOV.U32 R16, RZ, RZ, R8 ;  /* 0x000000ffff109224 */ /* 0x000fe400078e0008 */
[----:B------:R-:W-:Y:S01]  /*0970*/  @!P1 IMAD.MOV.U32 R17, RZ, RZ, R9 ;  /* 0x000000ffff119224 */ /* 0x000fe200078e0009 */
[----:B------:R-:W-:Y:S06]  /*0980*/  @!P2 BRA `(.L_x_5) ;  /* 0x00000000000ca947 */ /* 0x000fec0003800000 */
[----:B------:R-:W-:Y:S01]  /*0990*/  UCGABAR_WAIT ;  /* 0x0000000000007dc7 */ /* 0x000fe20008000000 */
[----:B------:R-:W-:Y:S01]  /*09a0*/  CCTL.IVALL ;  /* 0x00000000ff00798f */ /* 0x000fe20002000000 */
[----:B------:R-:W-:Y:S05]  /*09b0*/  BRA `(.L_x_6) ;  /* 0x0000000000047947 */ /* 0x000fea0003800000 */
.L_x_5:
[----:B------:R-:W-:Y:S06]  /*09c0*/  BAR.SYNC.DEFER_BLOCKING 0x0 ;  /* 0x0000000000007b1d */ /* 0x000fec0000010000 */
.L_x_6:
[----:B------:R-:W-:Y:S05]  /*09d0*/  @!P3 BRA `(.L_x_7) ;  /* 0x0000005c0094b947 */ /* 0x000fea0003800000 */
[----:B------:R-:W-:-:S13]  /*09e0*/  ISETP.GT.U32.AND P0, PT, R10, 0x1, PT ;  /* 0x000000010a00780c */ /* 0x000fda0003f04070 */
[----:B------:R-:W-:Y:S05]  /*09f0*/  @P0 EXIT ;  /* 0x000000000000094d */ /* 0x000fea0003800000 */
[----:B------:R-:W-:Y:S01]  /*0a00*/  ULDC.64 UR4, c[0x0][0x650] ;  /* 0x0001940000047ab9 */ /* 0x000fe20000000a00 */
[----:B------:R-:W-:Y:S01]  /*0a10*/  PRMT R0, RZ, 0x7610, R0 ;  /* 0x00007610ff007816 */ /* 0x000fe20000000000 */
[----:B------:R-:W-:Y:S01]  /*0a20*/  IMAD.MOV.U32 R103, RZ, RZ, -0x1 ;  /* 0xffffffffff677424 */ /* 0x000fe200078e00ff */
[----:B------:R-:W-:Y:S01]  /*0a30*/  ISETP.GE.U32.AND P0, PT, R16, UR4, PT ;  /* 0x0000000410007c0c */ /* 0x000fe2000bf06070 */
[----:B------:R-:W-:Y:S02]  /*0a40*/  IMAD.MOV.U32 R100, RZ, RZ, -0x1 ;  /* 0xffffffffff647424 */ /* 0x000fe400078e00ff */
[----:B------:R-:W-:Y:S01]  /*0a50*/  IMAD.MOV.U32 R101, RZ, RZ, -0x1 ;  /* 0xffffffffff657424 */ /* 0x000fe200078e00ff */
[----:B------:R-:W-:-:S13]  /*0a60*/  ISETP.GE.U32.AND.EX P0, PT, R17, UR5, PT, P0 ;  /* 0x0000000511007c0c */ /* 0x000fda000bf06100 */
[----:B------:R-:W-:Y:S05]  /*0a70*/  @P0 BRA `(.L_x_8) ;  /* 0x0000000400280947 */ /* 0x000fea0003800000 */
[----:B------:R-:W0:Y:S01]  /*0a80*/  LDC.64 R24, c[0x0][0x628] ;  /* 0x00018a00ff187b82 */ /* 0x000e220000000a00 */
[----:B------:R-:W-:Y:S02]  /*0a90*/  IMAD.MOV.U32 R8, RZ, RZ, R16 ;  /* 0x000000ffff087224 */ /* 0x000fe400078e0010 */
[----:B------:R-:W-:-:S05]  /*0aa0*/  IMAD.MOV.U32 R9, RZ, RZ, R17 ;  /* 0x000000ffff097224 */ /* 0x000fca00078e0011 */
[----:B------:R-:W1:Y:S08]  /*0ab0*/  LDC R0, c[0x0][0x630] ;  /* 0x00018c00ff007b82 */ /* 0x000e700000000800 */
[----:B------:R-:W2:Y:S01]  /*0ac0*/  LDC.64 R26, c[0x0][0x620] ;  /* 0x00018800ff1a7b82 */ /* 0x000ea20000000a00 */
[----:B0-----:R-:W-:-:S04]  /*0ad0*/  ISETP.NE.U32.AND P0, PT, R24, RZ, PT ;  /* 0x000000ff1800720c */ /* 0x001fc80003f05070 */
[----:B------:R-:W-:-:S13]  /*0ae0*/  ISETP.NE.AND.EX P0, PT, R25, RZ, PT, P0 ;  /* 0x000000ff1900720c */ /* 0x000fda0003f05300 */
[----:B-12---:R-:W-:Y:S05]  /*0af0*/  @!P0 BRA `(.L_x_9) ;  /* 0x0000000000288947 */ /* 0x006fea0003800000 */
[----:B------:R-:W0:Y:S02]  /*0b00*/  LDC R15, c[0x0][0x634] ;  /* 0x00018d00ff0f7b82 */ /* 0x000e240000000800 */
[----:B0-----:R-:W-:-:S05]  /*0b10*/  IADD3 R15, P0, R16, R15, RZ ;  /* 0x0000000f100f7210 */ /* 0x001fca0007f1e0ff */
[----:B------:R-:W-:-:S04]  /*0b20*/  IMAD.X R21, RZ, RZ, R17, P0 ;  /* 0x000000ffff157224 */ /* 0x000fc800000e0611 */
[----:B------:R-:W-:-:S04]  /*0b30*/  IMAD.WIDE.U32 R8, R21, R24, RZ ;  /* 0x0000001815087225 */ /* 0x000fc800078e00ff */
[----:B------:R-:W-:-:S04]  /*0b40*/  IMAD.WIDE.U32 R12, P0, R15, R25, R8 ;  /* 0x000000190f0c7225 */ /* 0x000fc80007800008 */
[----:B------:R-:W-:-:S04]  /*0b50*/  IMAD.WIDE.U32 R8, R15, R24, RZ ;  /* 0x000000180f087225 */ /* 0x000fc800078e00ff */
[----:B------:R-:W-:Y:S01]  /*0b60*/  IMAD.X R15, RZ, RZ, RZ, P0 ;  /* 0x000000ffff0f7224 */ /* 0x000fe200000e06ff */
[----:B------:R-:W-:Y:S01]  /*0b70*/  IADD3 RZ, P0, R9, R12, RZ ;  /* 0x0000000c09ff7210 */ /* 0x000fe20007f1e0ff */
[----:B------:R-:W-:-:S04]  /*0b80*/  IMAD.MOV.U32 R14, RZ, RZ, R13 ;  /* 0x000000ffff0e7224 */ /* 0x000fc800078e000d */
[----:B------:R-:W-:-:S08]  /*0b90*/  IMAD.WIDE.U32.X R8, R21, R25, R14, P0 ;  /* 0x0000001915087225 */ /* 0x000fd000000e040e */
.L_x_9:
[----:B------:R-:W0:Y:S01]  /*0ba0*/  LDC.64 R28, c[0x0][0x640] ;  /* 0x00019000ff1c7b82 */ /* 0x000e220000000a00 */
[--C-:B------:R-:W-:Y:S01]  /*0bb0*/  SHF.R.U64 R101, R8, R0, R9.reuse ;  /* 0x0000000008657219 */ /* 0x100fe20000001209 */
[----:B------:R-:W-:Y:S01]  /*0bc0*/  IMAD R20, R7, R20, R4 ;  /* 0x0000001407147224 */ /* 0x000fe200078e0204 */
[----:B------:R-:W-:Y:S02]  /*0bd0*/  SHF.R.U32.HI R0, RZ, R0, R9 ;  /* 0x00000000ff007219 */ /* 0x000fe40000011609 */
[----:B------:R-:W-:-:S03]  /*0be0*/  IADD3 R5, P0, RZ, -R101, RZ ;  /* 0x80000065ff057210 */ /* 0x000fc60007f1e0ff */
[----:B------:R-:W1:Y:S02]  /*0bf0*/  LDC R12, c[0x0][0x618] ;  /* 0x00018600ff0c7b82 */ /* 0x000e640000000800 */
[----:B------:R-:W-:-:S04]  /*0c00*/  IMAD.X R9, RZ, RZ, ~R0, P0 ;  /* 0x000000ffff097224 */ /* 0x000fc800000e0e00 */
[-C--:B------:R-:W-:Y:S02]  /*0c10*/  IMAD R0, R9, R26.reuse, RZ ;  /* 0x0000001a09007224 */ /* 0x080fe400078e02ff */
[----:B------:R-:W2:Y:S01]  /*0c20*/  LDC R14, c[0x0][0x608] ;  /* 0x00018200ff0e7b82 */ /* 0x000ea20000000800 */
[----:B------:R-:W-:-:S04]  /*0c30*/  IMAD.WIDE.U32 R8, R5, R26, R16 ;  /* 0x0000001a05087225 */ /* 0x000fc800078e0010 */
[----:B------:R-:W-:Y:S02]  /*0c40*/  IMAD R5, R5, R27, R0 ;  /* 0x0000001b05057224 */ /* 0x000fe400078e0200 */
[----:B------:R-:W-:Y:S01]  /*0c50*/  IMAD.MOV.U32 R27, RZ, RZ, 0x1 ;  /* 0x00000001ff1b7424 */ /* 0x000fe200078e00ff */
[----:B------:R-:W3:Y:S01]  /*0c60*/  LDC R24, c[0x0][0x658] ;  /* 0x00019600ff187b82 */ /* 0x000ee20000000800 */
[----:B------:R-:W-:Y:S01]  /*0c70*/  IMAD.IADD R5, R9, 0x1, R5 ;  /* 0x0000000109057824 */ /* 0x000fe200078e0205 */
[----:B0-----:R-:W-:Y:S01]  /*0c80*/  ISETP.NE.U32.AND P0, PT, R28, RZ, PT ;  /* 0x000000ff1c00720c */ /* 0x001fe20003f05070 */
[----:B------:R-:W-:-:S03]  /*0c90*/  IMAD.MOV.U32 R9, RZ, RZ, -0x1 ;  /* 0xffffffffff097424 */ /* 0x000fc600078e00ff */
[----:B------:R-:W-:Y:S02]  /*0ca0*/  ISETP.NE.AND.EX P0, PT, R29, RZ, PT, P0 ;  /* 0x000000ff1d00720c */ /* 0x000fe40003f05300 */
[----:B------:R-:W0:Y:S01]  /*0cb0*/  LDC R21, c[0x0][0x600] ;  /* 0x00018000ff157b82 */ /* 0x000e220000000800 */
[-CC-:B-1----:R-:W-:Y:S02]  /*0cc0*/  SHF.R.U64 R10, R8, R12.reuse, R5.reuse ;  /* 0x0000000c080a7219 */ /* 0x182fe40000001205 */
[----:B------:R-:W-:-:S05]  /*0cd0*/  SHF.R.U32.HI R5, RZ, R12, R5 ;  /* 0x0000000cff057219 */ /* 0x000fca0000011605 */
[----:B------:R-:W1:Y:S01]  /*0ce0*/  LDC R23, c[0x0][0x648] ;  /* 0x00019200ff177b82 */ /* 0x000e620000000800 */
[-CC-:B--2---:R-:W-:Y:S02]  /*0cf0*/  SHF.R.U64 R30, R10, R14.reuse, R5.reuse ;  /* 0x0000000e0a1e7219 */ /* 0x184fe40000001205 */
[----:B------:R-:W-:-:S05]  /*0d00*/  SHF.R.U32.HI R5, RZ, R14, R5 ;  /* 0x0000000eff057219 */ /* 0x000fca0000011605 */
[----:B------:R-:W2:Y:S01]  /*0d10*/  LDC R25, c[0x0][0x638] ;  /* 0x00018e00ff197b82 */ /* 0x000ea20000000800 */
[-CC-:B---3--:R-:W-:Y:S02]  /*0d20*/  SHF.R.U64 R14, R30, R24.reuse, R5.reuse ;  /* 0x000000181e0e7219 */ /* 0x188fe40000001205 */
[-C--:B------:R-:W-:Y:S02]  /*0d30*/  SHF.L.U32 R0, R9, R24.reuse, RZ ;  /* 0x0000001809007219 */ /* 0x080fe400000006ff */
[----:B------:R-:W-:Y:S01]  /*0d40*/  SHF.R.U32.HI R5, RZ, R24, R5 ;  /* 0x00000018ff057219 */ /* 0x000fe20000011605 */
[----:B------:R-:W-:Y:S01]  /*0d50*/  IMAD.MOV.U32 R4, RZ, RZ, R14 ;  /* 0x000000ffff047224 */ /* 0x000fe200078e000e */
[----:B------:R-:W-:Y:S01]  /*0d60*/  LOP3.LUT R7, RZ, R0, RZ, 0x33, !PT ;  /* 0x00000000ff077212 */ /* 0x000fe200078e33ff */
[----:B------:R-:W3:Y:S01]  /*0d70*/  LDC R26, c[0x0][0x610] ;  /* 0x00018400ff1a7b82 */ /* 0x000ee20000000800 */
[----:B------:R-:W-:Y:S05]  /*0d80*/  @!P0 BRA `(.L_x_10) ;  /* 0x0000000000288947 */ /* 0x000fea0003800000 */
[----:B------:R-:W4:Y:S02]  /*0d90*/  LDC R13, c[0x0][0x64c] ;  /* 0x00019300ff0d7b82 */ /* 0x000f240000000800 */
[----:B----4-:R-:W-:-:S05]  /*0da0*/  IADD3 R13, P0, R14, R13, RZ ;  /* 0x0000000d0e0d7210 */ /* 0x010fca0007f1e0ff */
        /* <DEDUP_REMOVED lines=8> */
.L_x_10:
[----:B-1----:R-:W-:Y:S01]  /*0e30*/  SHF.R.U64 R4, R4, R23, R5 ;  /* 0x0000001704047219 */ /* 0x002fe20000001205 */
[----:B0-----:R-:W-:Y:S01]  /*0e40*/  VIADD R5, R21, 0xffffffff ;  /* 0xffffffff15057836 */ /* 0x001fe20000000000 */
[----:B------:R-:W-:Y:S02]  /*0e50*/  SHF.L.U32 R0, R27, R24, RZ ;  /* 0x000000181b007219 */ /* 0x000fe400000006ff */
[----:B------:R-:W-:Y:S01]  /*0e60*/  LOP3.LUT R7, R30, R7, RZ, 0xc0, !PT ;  /* 0x000000071e077212 */ /* 0x000fe200078ec0ff */
[----:B------:R-:W-:Y:S01]  /*0e70*/  IMAD.MOV R8, RZ, RZ, -R4 ;  /* 0x000000ffff087224 */ /* 0x000fe200078e0a04 */
[----:B------:R-:W-:Y:S02]  /*0e80*/  SEL R3, R3, R20, !P1 ;  /* 0x0000001403037207 */ /* 0x000fe40004800000 */
[----:B------:R-:W-:Y:S01]  /*0e90*/  LOP3.LUT R5, R10, R5, RZ, 0xc0, !PT ;  /* 0x000000050a057212 */ /* 0x000fe200078ec0ff */
[----:B------:R-:W-:Y:S02]  /*0ea0*/  IMAD R4, R0, R4, R7 ;  /* 0x0000000400047224 */ /* 0x000fe400078e0207 */
[----:B--2---:R-:W-:-:S02]  /*0eb0*/  IMAD R0, R8, R25, R14 ;  /* 0x0000001908007224 */ /* 0x004fc400078e020e */
[----:B---3--:R-:W-:Y:S02]  /*0ec0*/  IMAD R3, R4, R26, R3 ;  /* 0x0000001a04037224 */ /* 0x008fe400078e0203 */
[----:B------:R-:W-:Y:S02]  /*0ed0*/  IMAD.MOV.U32 R7, RZ, RZ, 0x1 ;  /* 0x00000001ff077424 */ /* 0x000fe400078e00ff */
[----:B------:R-:W-:-:S03]  /*0ee0*/  IMAD R4, R0, R21, R5 ;  /* 0x0000001500047224 */ /* 0x000fc600078e0205 */
[----:B------:R-:W-:Y:S02]  /*0ef0*/  PRMT R0, R7, 0x7610, R0 ;  /* 0x0000761007007816 */ /* 0x000fe40000000000 */
[----:B------:R-:W-:Y:S02]  /*0f00*/  SEL R100, R4, R3, !P1 ;  /* 0x0000000304647207 */ /* 0x000fe40004800000 */
[----:B------:R-:W-:-:S07]  /*0f10*/  SEL R103, R3, R4, !P1 ;  /* 0x0000000403677207 */ /* 0x000fce0004800000 */
.L_x_8:
[----:B------:R-:W-:-:S08]  /*0f20*/  NOP ;  /* 0x0000000000007918 */ /* 0x000fd00000000000 */
[----:B------:R-:W0:Y:S02]  /*0f30*/  USETMAXREG.TRY_ALLOC.CTAPOOL UP0, 0xe8 ;  /* 0x000000e8000079c8 */ /* 0x000e240008000600 */
[----:B0-----:R-:W-:-:S13]  /*0f40*/  PLOP3.LUT P0, PT, PT, PT, UP0, 0x80, 0x0 ;  /* 0x000000000000781c */ /* 0x001fda0003f0f008 */
[----:B------:R-:W-:Y:S05]  /*0f50*/  @!P0 BRA `(.L_x_8) ;  /* 0xfffffffc00f08947 */ /* 0x000fea000383ffff */
[----:B------:R-:W-:Y:S01]  /*0f60*/  ULDC.64 UR4, c[0x0][0x598] ;  /* 0x0001660000047ab9 */ /* 0x000fe20000000a00 */
[----:B------:R-:W-:Y:S01]  /*0f70*/  ULDC.64 UR38, c[0x0][0x208] ;  /* 0x0000820000267ab9 */ /* 0x000fe20000000a00 */
[----:B------:R-:W-:-:S04]  /*0f80*/  ISETP.NE.U32.AND P0, PT, RZ, UR4, PT ;  /* 0x00000004ff007c0c */ /* 0x000fc8000bf05070 */
[----:B------:R-:W-:-:S13]  /*0f90*/  ISETP.NE.AND.EX P0, PT, RZ, UR5, PT, P0 ;  /* 0x00000005ff007c0c */ /* 0x000fda000bf05300 */
[----:B------:R-:W-:Y:S05]  /*0fa0*/  @!P0 BRA `(.L_x_11) ;  /* 0x00000000001c8947 */ /* 0x000fea0003800000 */
[----:B------:R-:W0:Y:S02]  /*0fb0*/  LDC.64 R4, c[0x0][0x598] ;  /* 0x00016600ff047b82 */ /* 0x000e240000000a00 */
[----:B0-----:R-:W2:Y:S02]  /*0fc0*/  LDG.E.64 R4, desc[UR38][R4.64] ;  /* 0x0000002604047981 */ /* 0x001ea4000c1e1b00 */
[----:B--2---:R-:W-:-:S04]  /*0fd0*/  ISETP.NE.U32.AND P0, PT, R4, RZ, PT ;  /* 0x000000ff0400720c */ /* 0x004fc80003f05070 */
[----:B------:R-:W-:-:S13]  /*0fe0*/  ISETP.NE.AND.EX P0, PT, R5, RZ, PT, P0 ;  /* 0x000000ff0500720c */ /* 0x000fda0003f05300 */
[----:B------:R-:W-:Y:S05]  /*0ff0*/  @!P0 BRA `(.L_x_11) ;  /* 0x0000000000088947 */ /* 0x000fea0003800000 */
[----:B------:R0:W5:Y:S01]  /*1000*/  LD.E R23, desc[UR38][R4.64] ;  /* 0x0000002604177980 */ /* 0x000162000c101900 */
[----:B------:R-:W-:Y:S05]  /*1010*/  BRA `(.L_x_12) ;  /* 0x0000000000247947 */ /* 0x000fea0003800000 */
.L_x_11:
[----:B------:R-:W-:Y:S02]  /*1020*/  ULDC.64 UR4, c[0x0][0x588] ;  /* 0x0001620000047ab9 */ /* 0x000fe40000000a00 */
[----:B------:R-:W-:-:S04]  /*1030*/  ISETP.NE.U32.AND P0, PT, RZ, UR4, PT ;  /* 0x00000004ff007c0c */ /* 0x000fc8000bf05070 */
[----:B------:R-:W-:-:S13]  /*1040*/  ISETP.NE.AND.EX P0, PT, RZ, UR5, PT, P0 ;  /* 0x00000005ff007c0c */ /* 0x000fda000bf05300 */
[----:B------:R-:W-:Y:S05]  /*1050*/  @!P0 BRA `(.L_x_13) ;  /* 0x00000000000c8947 */ /* 0x000fea0003800000 */
[----:B------:R-:W0:Y:S02]  /*1060*/  LDC.64 R4, c[0x0][0x588] ;  /* 0x00016200ff047b82 */ /* 0x000e240000000a00 */
[----:B0-----:R1:W5:Y:S01]  /*1070*/  LDG.E R23, desc[UR38][R4.64] ;  /* 0x0000002604177981 */ /* 0x001362000c1e1900 */
[----:B------:R-:W-:Y:S05]  /*1080*/  BRA `(.L_x_12) ;  /* 0x0000000000087947 */ /* 0x000fea0003800000 */
.L_x_13:
[----:B------:R-:W-:Y:S02]  /*1090*/  ULDC UR4, c[0x0][0x580] ;  /* 0x0001600000047ab9 */ /* 0x000fe40000000800 */
[----:B------:R-:W-:-:S07]  /*10a0*/  IMAD.U32 R23, RZ, RZ, UR4 ;  /* 0x00000004ff177e24 */ /* 0x000fce000f8e00ff */
.L_x_12:
[----:B------:R-:W-:Y:S02]  /*10b0*/  ULDC.64 UR4, c[0x0][0x5a0] ;  /* 0x0001680000047ab9 */ /* 0x000fe40000000a00 */
[----:B------:R-:W-:-:S04]  /*10c0*/  ISETP.NE.U32.AND P0, PT, RZ, UR4, PT ;  /* 0x00000004ff007c0c */ /* 0x000fc8000bf05070 */
[----:B------:R-:W-:-:S13]  /*10d0*/  ISETP.NE.AND.EX P0, PT, RZ, UR5, PT, P0 ;  /* 0x00000005ff007c0c */ /* 0x000fda000bf05300 */
[----:B------:R-:W-:Y:S05]  /*10e0*/  @!P0 BRA `(.L_x_14) ;  /* 0x00000000001c8947 */ /* 0x000fea0003800000 */
[----:B01----:R-:W0:Y:S02]  /*10f0*/  LDC.64 R4, c[0x0][0x5a0] ;  /* 0x00016800ff047b82 */ /* 0x003e240000000a00 */
[----:B0-----:R-:W2:Y:S02]  /*1100*/  LDG.E.64 R4, desc[UR38][R4.64] ;  /* 0x0000002604047981 */ /* 0x001ea4000c1e1b00 */
[----:B--2---:R-:W-:-:S04]  /*1110*/  ISETP.NE.U32.AND P0, PT, R4, RZ, PT ;  /* 0x000000ff0400720c */ /* 0x004fc80003f05070 */
[----:B------:R-:W-:-:S13]  /*1120*/  ISETP.NE.AND.EX P0, PT, R5, RZ, PT, P0 ;  /* 0x000000ff0500720c */ /* 0x000fda0003f05300 */
[----:B------:R-:W-:Y:S05]  /*1130*/  @!P0 BRA `(.L_x_14) ;  /* 0x0000000000088947 */ /* 0x000fea0003800000 */
[----:B------:R0:W5:Y:S01]  /*1140*/  LD.E R90, desc[UR38][R4.64] ;  /* 0x00000026045a7980 */ /* 0x000162000c101900 */
[----:B------:R-:W-:Y:S05]  /*1150*/  BRA `(.L_x_15) ;  /* 0x0000000000247947 */ /* 0x000fea0003800000 */
.L_x_14:
[----:B------:R-:W-:Y:S02]  /*1160*/  ULDC.64 UR4, c[0x0][0x590] ;  /* 0x0001640000047ab9 */ /* 0x000fe40000000a00 */
[----:B------:R-:W-:-:S04]  /*1170*/  ISETP.NE.U32.AND P0, PT, RZ, UR4, PT ;  /* 0x00000004ff007c0c */ /* 0x000fc8000bf05070 */
[----:B------:R-:W-:-:S13]  /*1180*/  ISETP.NE.AND.EX P0, PT, RZ, UR5, PT, P0 ;  /* 0x00000005ff007c0c */ /* 0x000fda000bf05300 */
[----:B------:R-:W-:Y:S05]  /*1190*/  @!P0 BRA `(.L_x_16) ;  /* 0x00000000000c8947 */ /* 0x000fea0003800000 */
[----:B------:R-:W2:Y:S02]  /*11a0*/  LDC.64 R90, c[0x0][0x590] ;  /* 0x00016400ff5a7b82 */ /* 0x000ea40000000a00 */
[----:B--2---:R2:W5:Y:S01]  /*11b0*/  LDG.E R90, desc[UR38][R90.64] ;  /* 0x000000265a5a7981 */ /* 0x004562000c1e1900 */
[----:B------:R-:W-:Y:S05]  /*11c0*/  BRA `(.L_x_15) ;  /* 0x0000000000087947 */ /* 0x000fea0003800000 */
.L_x_16:
[----:B------:R-:W-:Y:S02]  /*11d0*/  ULDC UR4, c[0x0][0x584] ;  /* 0x0001610000047ab9 */ /* 0x000fe40000000800 */
[----:B------:R-:W-:-:S07]  /*11e0*/  IMAD.U32 R90, RZ, RZ, UR4 ;  /* 0x00000004ff5a7e24 */ /* 0x000fce000f8e00ff */
.L_x_15:
[----:B------:R-:W-:-:S13]  /*11f0*/  LOP3.LUT P0, RZ, R0, 0xff, RZ, 0xc0, !PT ;  /* 0x000000ff00ff7812 */ /* 0x000fda000780c0ff */
[----:B------:R-:W-:Y:S05]  /*1200*/  @!P0 EXIT ;  /* 0x000000000000894d */ /* 0x000fea0003800000 */
[----:B------:R-:W3:Y:S01]  /*1210*/  LDC R93, c[0x0][0x658] ;  /* 0x00019600ff5d7b82 */ /* 0x000ee20000000800 */
[----:B------:R-:W-:Y:S01]  /*1220*/  ULDC.64 UR6, c[0x0][0x288] ;  /* 0x0000a20000067ab9 */ /* 0x000fe20000000a00 */
[----:B------:R-:W-:Y:S01]  /*1230*/  LOP3.LUT R6, R6, 0x1, RZ, 0xc0, !PT ;  /* 0x0000000106067812 */ /* 0x000fe200078ec0ff */
[----:B------:R-:W-:Y:S01]  /*1240*/  UIADD3 UR4, UR7, 0x3f, URZ ;  /* 0x0000003f07047890 */ /* 0x000fe2000fffe03f */
[----:B------:R-:W-:Y:S01]  /*1250*/  SHF.R.U32.HI R0, RZ, 0x2, R95 ;  /* 0x00000002ff007819 */ /* 0x000fe2000001165f */
[----:B------:R-:W-:Y:S01]  /*1260*/  IMAD.U32 R3, RZ, RZ, UR6 ;  /* 0x00000006ff037e24 */ /* 0x000fe2000f8e00ff */
[----:B------:R-:W-:Y:S01]  /*1270*/  SHF.R.U32.HI R11, RZ, 0x1, R11 ;  /* 0x00000001ff0b7819 */ /* 0x000fe2000001160b */
[----:B------:R-:W-:Y:S01]  /*1280*/  USHF.R.S32.HI UR5, URZ, 0x1f, UR4 ;  /* 0x0000001f3f057899 */ /* 0x000fe20008011404 */
[----:B01----:R-:W0:Y:S01]  /*1290*/  LDC.64 R4, c[0x0][0x5c8] ;  /* 0x00017200ff047b82 */ /* 0x003e220000000a00 */
[----:B------:R-:W-:Y:S01]  /*12a0*/  LOP3.LUT R94, R95, 0x3, RZ, 0xc0, !PT ;  /* 0x000000035f5e7812 */ /* 0x000fe200078ec0ff */
[----:B------:R-:W-:Y:S01]  /*12b0*/  IMAD.SHL.U32 R7, R6, 0x40, RZ ;  /* 0x0000004006077824 */ /* 0x000fe200078e00ff */
[----:B------:R-:W-:Y:S01]  /*12c0*/  LOP3.LUT R0, R0, 0x7, RZ, 0xc0, !PT ;  /* 0x0000000700007812 */ /* 0x000fe200078ec0ff */
[----:B------:R-:W-:Y:S01]  /*12d0*/  ULEA.HI UR5, UR5, UR4, URZ, 0x6 ;  /* 0x0000000405057291 */ /* 0x000fe2000f8f303f */
[----:B------:R-:W-:Y:S01]  /*12e0*/  LOP3.LUT R11, R11, 0x30, RZ, 0xc0, !PT ;  /* 0x000000300b0b7812 */ /* 0x000fe200078ec0ff */
[----:B------:R-:W-:Y:S01]  /*12f0*/  IMAD R94, R94, -0x2, R3 ;  /* 0xfffffffe5e5e7824 */ /* 0x000fe200078e0203 */
[--C-:B------:R-:W-:Y:S01]  /*1300*/  LOP3.LUT R88, R7, 0x40, R0.reuse, 0xe2, !PT ;  /* 0x0000004007587812 */ /* 0x100fe200078ee200 */
[----:B------:R-:W1:Y:S01]  /*1310*/  LDC R97, c[0x0][0x600] ;  /* 0x00018000ff617b82 */ /* 0x000e620000000800 */
[----:B------:R-:W-:Y:S01]  /*1320*/  IADD3 R3, RZ, -R11, -R0 ;  /* 0x8000000bff037210 */ /* 0x000fe20007ffe800 */
[----:B------:R-:W-:Y:S01]  /*1330*/  IMAD.MOV.U32 R0, RZ, RZ, -0x1 ;  /* 0xffffffffff007424 */ /* 0x000fe200078e00ff */
[----:B------:R-:W-:Y:S01]  /*1340*/  USHF.R.S32.HI UR43, URZ, 0x6, UR5 ;  /* 0x000000063f2b7899 */ /* 0x000fe20008011405 */
[----:B------:R-:W-:Y:S01]  /*1350*/  IMAD.MOV.U32 R8, RZ, RZ, 0x1 ;  /* 0x00000001ff087424 */ /* 0x000fe200078e00ff */
[C---:B------:R-:W-:Y:S01]  /*1360*/  LOP3.LUT R96, R95.reuse, 0x80, RZ, 0xc0, !PT ;  /* 0x000000805f607812 */ /* 0x040fe200078ec0ff */
[----:B------:R-:W-:Y:S01]  /*1370*/  IMAD R3, R6, -0x40, R3 ;  /* 0xffffffc006037824 */ /* 0x000fe200078e0203 */
[----:B------:R-:W-:Y:S01]  /*1380*/  UISETP.LT.AND UP0, UPT, UR43, 0x1, UPT ;  /* 0x000000012b00788c */ /* 0x000fe2000bf01270 */
[----:B---3--:R-:W-:Y:S01]  /*1390*/  SHF.L.U32 R0, R0, R93, RZ ;  /* 0x0000005d00007219 */ /* 0x008fe200000006ff */
[----:B------:R-:W-:Y:S01]  /*13a0*/  ULDC UR4, c[0x0][0x284] ;  /* 0x0000a10000047ab9 */ /* 0x000fe20000000800 */
[----:B------:R-:W-:Y:S01]  /*13b0*/  LOP3.LUT R88, R88, R11, RZ, 0xfc, !PT ;  /* 0x0000000b58587212 */ /* 0x000fe200078efcff */
[----:B------:R-:W-:Y:S01]  /*13c0*/  USEL UR44, UR43, 0x1, UP0 ;  /* 0x000000012b2c7887 */ /* 0x000fe20008000000 */
[----:B------:R-:W-:Y:S01]  /*13d0*/  SHF.L.U32 R93, R8, R93, RZ ;  /* 0x0000005d085d7219 */ /* 0x000fe200000006ff */
[----:B------:R-:W-:Y:S01]  /*13e0*/  IMAD.SHL.U32 R95, R95, 0x2, RZ ;  /* 0x000000025f5f7824 */ /* 0x000fe200078e00ff */
[----:B------:R-:W-:Y:S01]  /*13f0*/  LOP3.LUT R102, R18, 0x1, RZ, 0xfc, !PT ;  /* 0x0000000112667812 */ /* 0x000fe200078efcff */
[----:B------:R-:W-:Y:S01]  /*1400*/  VIADD R99, R3, UR4 ;  /* 0x0000000403637c36 */ /* 0x000fe20008000000 */
[C---:B0-----:R-:W-:Y:S01]  /*1410*/  SHF.L.U64.HI R92, R4.reuse, 0x3, R5 ;  /* 0x00000003045c7819 */ /* 0x041fe20000010205 */
[----:B--2---:R-:W-:Y:S01]  /*1420*/  IMAD.SHL.U32 R91, R4, 0x8, RZ ;  /* 0x00000008045b7824 */ /* 0x004fe200078e00ff */
[----:B------:R-:W-:Y:S01]  /*1430*/  SHF.R.U32.HI R96, RZ, 0x7, R96 ;  /* 0x00000007ff607819 */ /* 0x000fe20000011660 */
[----:B------:R-:W-:Y:S01]  /*1440*/  IMAD.MOV.U32 R89, RZ, RZ, RZ ;  /* 0x000000ffff597224 */ /* 0x000fe200078e00ff */
[----:B------:R-:W-:Y:S01]  /*1450*/  LOP3.LUT R98, RZ, R0, RZ, 0x33, !PT ;  /* 0x00000000ff627212 */ /* 0x000fe200078e33ff */
[----:B------:R-:W-:Y:S01]  /*1460*/  UIADD3 UR44, UR43, -UR44, URZ ;  /* 0x8000002c2b2c7290 */ /* 0x000fe2000fffe03f */
[----:B------:R-:W-:Y:S01]  /*1470*/  UMOV UR40, URZ ;  /* 0x0000003f00287c82 */ /* 0x000fe20008000000 */
[----:B-1----:R-:W-:Y:S01]  /*1480*/  VIADD R97, R97, 0xffffffff ;  /* 0xffffffff61617836 */ /* 0x002fe20000000000 */
[----:B------:R-:W-:-:S09]  /*1490*/  UMOV UR41, URZ ;  /* 0x0000003f00297c82 */ /* 0x000fd20008000000 */
.L_x_162:
[----:B0-----:R-:W0:Y:S01]  /*14a0*/  SHFL.IDX PT, R0, R96, RZ, 0x1f ;  /* 0x00001fff60007589 */ /* 0x001e2200000e0000 */
[----:B-1----:R-:W1:Y:S01]  /*14b0*/  S2UR UR7, SR_CgaCtaId ;  /* 0x00000000000779c3 */ /* 0x002e620000008800 */
[----:B------:R-:W-:Y:S01]  /*14c0*/  UMOV UR6, 0x400 ;  /* 0x0000040000067882 */ /* 0x000fe20000000000 */
[----:B0-----:R-:W-:Y:S01]  /*14d0*/  R2UR UR4, R0 ;  /* 0x00000000000472ca */ /* 0x001fe200000e0000 */
[----:B-1----:R-:W-:-:S12]  /*14e0*/  ULEA UR6, UR7, UR6, 0x18 ;  /* 0x0000000607067291 */ /* 0x002fd8000f8ec03f */
[----:B------:R-:W-:-:S04]  /*14f0*/  ULEA.HI UR5, UR4, UR4, URZ, 0x1 ;  /* 0x0000000404057291 */ /* 0x000fc8000f8f083f */
[----:B------:R-:W-:-:S04]  /*1500*/  ULOP3.LUT UR5, UR5, 0x7fffe, URZ, 0xc0, !UPT ;  /* 0x0007fffe05057892 */ /* 0x000fc8000f8ec03f */
[----:B------:R-:W-:-:S03]  /*1510*/  UIADD3 UR5, UR4, -UR5, URZ ;  /* 0x8000000504057290 */ /* 0x000fc6000fffe03f */
[----:B------:R-:W-:Y:S01]  /*1520*/  ULDC UR4, c[0x0][0x28c] ;  /* 0x0000a30000047ab9 */ /* 0x000fe20000000800 */
[----:B------:R-:W-:Y:S01]  /*1530*/  ULEA UR5, UR5, UR6, 0xd ;  /* 0x0000000605057291 */ /* 0x000fe2000f8e683f */
[----:B------:R-:W-:-:S03]  /*1540*/  ISETP.LT.AND P0, PT, RZ, UR4, PT ;  /* 0x00000004ff007c0c */ /* 0x000fc6000bf01270 */
[----:B------:R-:W-:-:S04]  /*1550*/  UIADD3 UR5, UR5, 0x100, URZ ;  /* 0x0000010005057890 */ /* 0x000fc8000fffe03f */
[----:B------:R-:W-:-:S04]  /*1560*/  USHF.R.U32.HI UR5, URZ, 0x4, UR5 ;  /* 0x000000043f057899 */ /* 0x000fc80008011605 */
[----:B------:R-:W-:Y:S02]  /*1570*/  ULOP3.LUT UR45, UR5, 0x3fff, URZ, 0xc0, !UPT ;  /* 0x00003fff052d7892 */ /* 0x000fe4000f8ec03f */
[----:B--2345:R-:W-:Y:S10]  /*1580*/  @P0 BRA `(.L_x_17) ;  /* 0x0000000000400947 */ /* 0x03cff40003800000 */
[----:B------:R-:W-:Y:S01]  /*1590*/  MOV R0, 0x0 ;  /* 0x0000000000007802 */ /* 0x000fe20000000f00 */
[----:B------:R-:W-:Y:S01]  /*15a0*/  ULDC.64 UR4, c[0x4][0x68] ;  /* 0x01001a0000047ab9 */ /* 0x000fe20000000a00 */
[----:B------:R-:W-:Y:S01]  /*15b0*/  ULDC.64 UR6, c[0x4][0x8] ;  /* 0x0100020000067ab9 */ /* 0x000fe20000000a00 */
[----:B------:R-:W-:Y:S01]  /*15c0*/  IMAD.U32 R4, RZ, RZ, UR4 ;  /* 0x00000004ff047e24 */ /* 0x000fe2000f8e00ff */
[----:B------:R0:W1:Y:S01]  /*15d0*/  LDC.64 R14, c[0x4][R0] ;  /* 0x01000000000e7b82 */ /* 0x0000620000000a00 */
[----:B------:R-:W-:Y:S01]  /*15e0*/  IMAD.U32 R5, RZ, RZ, UR5 ;  /* 0x00000005ff057e24 */ /* 0x000fe2000f8e00ff */
[----:B------:R-:W-:Y:S01]  /*15f0*/  ULDC.64 UR4, c[0x4][0x70] ;  /* 0x01001c0000047ab9 */ /* 0x000fe20000000a00 */
[----:B------:R-:W-:Y:S02]  /*1600*/  IMAD.U32 R10, RZ, RZ, UR6 ;  /* 0x00000006ff0a7e24 */ /* 0x000fe4000f8e00ff */
[----:B------:R-:W-:Y:S02]  /*1610*/  IMAD.U32 R6, RZ, RZ, UR4 ;  /* 0x00000004ff067e24 */ /* 0x000fe4000f8e00ff */
[----:B------:R-:W-:-:S02]  /*1620*/  IMAD.U32 R7, RZ, RZ, UR5 ;  /* 0x00000005ff077e24 */ /* 0x000fc4000f8e00ff */
[----:B------:R-:W-:Y:S02]  /*1630*/  IMAD.U32 R11, RZ, RZ, UR7 ;  /* 0x00000007ff0b7e24 */ /* 0x000fe4000f8e00ff */
[----:B------:R-:W-:Y:S02]  /*1640*/  IMAD.MOV.U32 R8, RZ, RZ, 0x1e1 ;  /* 0x000001e1ff087424 */ /* 0x000fe400078e00ff */
[----:B------:R-:W-:Y:S02]  /*1650*/  IMAD.MOV.U32 R12, RZ, RZ, 0x1 ;  /* 0x00000001ff0c7424 */ /* 0x000fe400078e00ff */
[----:B0-----:R-:W-:-:S07]  /*1660*/  IMAD.MOV.U32 R13, RZ, RZ, RZ ;  /* 0x000000ffff0d7224 */ /* 0x001fce00078e00ff */
[----:B------:R-:W-:-:S07]  /*1670*/  LEPC R20, `(.L_x_17) ;  /* 0x000000001014794e */ /* 0x000fce0000000000 */
[----:B-1---5:R-:W-:Y:S05]  /*1680*/  CALL.ABS.NOINC R14 ;  /* 0x000000000e007343 */ /* 0x022fea0003c00000 */
.L_x_17:
[----:B------:R-:W-:-:S13]  /*1690*/  ISETP.NE.AND P0, PT, R102, 0x3, PT ;  /* 0x000000036600780c */ /* 0x000fda0003f05270 */
[----:B------:R-:W-:Y:S05]  /*16a0*/  @!P0 BRA `(.L_x_18) ;  /* 0x0000000000048947 */ /* 0x000fea0003800000 */
[----:B------:R-:W-:Y:S01]  /*16b0*/  BPT.TRAP 0x1 ;  /* 0x000000040000795c */ /* 0x000fe20000300000 */
.L_x_18:
[----:B------:R-:W0:Y:S01]  /*16c0*/  S2UR UR5, SR_CgaCtaId ;  /* 0x00000000000579c3 */ /* 0x000e220000008800 */
[----:B------:R-:W-:Y:S01]  /*16d0*/  UMOV UR4, 0x400 ;  /* 0x0000040000047882 */ /* 0x000fe20000000000 */
[----:B------:R-:W-:Y:S02]  /*16e0*/  IMAD.U32 R0, RZ, RZ, UR40 ;  /* 0x00000028ff007e24 */ /* 0x000fe4000f8e00ff */
[----:B------:R-:W-:-:S03]  /*16f0*/  IMAD.U32 R3, RZ, RZ, UR41 ;  /* 0x00000029ff037e24 */ /* 0x000fc6000f8e00ff */
[----:B------:R-:W-:Y:S01]  /*1700*/  SHF.L.U32 R0, R0, 0x1f, RZ ;  /* 0x0000001f00007819 */ /* 0x000fe200000006ff */
[----:B0-----:R-:W-:-:S06]  /*1710*/  ULEA UR4, UR5, UR4, 0x18 ;  /* 0x0000000405047291 */ /* 0x001fcc000f8ec03f */
[----:B------:R-:W-:-:S04]  /*1720*/  IMAD.U32 R6, RZ, RZ, UR4 ;  /* 0x00000004ff067e24 */ /* 0x000fc8000f8e00ff */
[----:B------:R-:W-:-:S04]  /*1730*/  IMAD R3, R3, 0x8, R6 ;  /* 0x0000000803037824 */ /* 0x000fc800078e0206 */
[----:B------:R0:W1:Y:S01]  /*1740*/  SYNCS.PHASECHK.TRANS64.TRYWAIT P1, [R3+URZ], R0 ;  /* 0x00000000030075a7 */ /* 0x000062000802017f */
[----:B------:R-:W-:Y:S05]  /*1750*/  @!P0 BRA `(.L_x_19) ;  /* 0x0000000000048947 */ /* 0x000fea0003800000 */
[----:B------:R-:W-:Y:S01]  /*1760*/  BPT.TRAP 0x1 ;  /* 0x000000040000795c */ /* 0x000fe20000300000 */
.L_x_19:
[----:B------:R-:W-:-:S05]  /*1770*/  IMAD.U32 R4, RZ, RZ, UR44 ;  /* 0x0000002cff047e24 */ /* 0x000fca000f8e00ff */
[----:B------:R-:W-:Y:S01]  /*1780*/  ISETP.GE.AND P2, PT, R4, 0x1, PT ;  /* 0x000000010400780c */ /* 0x000fe20003f46270 */
[----:B-1----:R-:W-:-:S12]  /*1790*/  @P1 BRA `(.L_x_20) ;  /* 0x0000000000081947 */ /* 0x002fd80003800000 */
[----:B------:R-:W1:Y:S02]  /*17a0*/  SYNCS.PHASECHK.TRANS64.TRYWAIT P1, [R3+URZ], R0 ;  /* 0x00000000030075a7 */ /* 0x000e64000802017f */
[----:B-1----:R-:W-:Y:S05]  /*17b0*/  @!P1 BRA `(.L_x_21) ;  /* 0x0000006400e89947 */ /* 0x002fea0003800000 */
.L_x_20:
[----:B------:R-:W-:Y:S05]  /*17c0*/  WARPSYNC.ALL ;  /* 0x0000000000007948 */ /* 0x000fea0003800000 */
[----:B------:R-:W-:Y:S01]  /*17d0*/  R2UR UR4, R6 ;  /* 0x00000000060472ca */ /* 0x000fe200000e0000 */
[----:B------:R-:W-:Y:S01]  /*17e0*/  ULEA UR5, UR41, UR45, 0xa ;  /* 0x0000002d29057291 */ /* 0x000fe2000f8e503f */
[----:B------:R-:W-:Y:S01]  /*17f0*/  WARPGROUP.ARRIVE ;  /* 0x00000000000079c5 */ /* 0x000fe20000000000 */
[----:B------:R-:W-:Y:S01]  /*1800*/  UMOV UR9, 0x40000040 ;  /* 0x4000004000097882 */ /* 0x000fe20000000000 */
[----:B------:R-:W-:-:S04]  /*1810*/  UMOV UR11, 0x40000040 ;  /* 0x40000040000b7882 */ /* 0x000fc80000000000 */
[----:B------:R-:W-:-:S05]  /*1820*/  UMOV UR8, UR5 ;  /* 0x0000000500087c82 */ /* 0x000fca0008000000 */
[----:B------:R-:W-:-:S04]  /*1830*/  UIADD3 UR4, UR4, 0x10100, URZ ;  /* 0x0001010004047890 */ /* 0x000fc8000fffe03f */
[----:B------:R-:W-:-:S04]  /*1840*/  USHF.R.U32.HI UR4, URZ, 0x4, UR4 ;  /* 0x000000043f047899 */ /* 0x000fc80008011604 */
[----:B------:R-:W-:-:S04]  /*1850*/  ULOP3.LUT UR4, UR4, 0x3fff, URZ, 0xc0, !UPT ;  /* 0x00003fff04047892 */ /* 0x000fc8000f8ec03f */
[----:B------:R-:W-:-:S04]  /*1860*/  ULOP3.LUT UR4, UR4, 0x10000, URZ, 0xfc, !UPT ;  /* 0x0001000004047892 */ /* 0x000fc8000f8efc3f */
[----:B------:R-:W-:-:S07]  /*1870*/  ULEA UR6, UR41, UR4, 0xa ;  /* 0x0000000429067291 */ /* 0x000fce000f8e503f */
[----:B------:R-:W-:Y:S02]  /*1880*/  UMOV UR10, UR6 ;  /* 0x00000006000a7c82 */ /* 0x000fe40008000000 */
[----:B------:R-:W-:Y:S01]  /*1890*/  HGMMA.64x128x16.F32 R24, gdesc[UR8].tnspA, RZ, !UPT, gsb0 ;  /* 0x21e00000081879f0 */ /* 0x000fe2000c0008ff */
[----:B------:R-:W-:Y:S02]  /*18a0*/  UIADD3 UR8, UR5, 0x80, URZ ;  /* 0x0000008005087890 */ /* 0x000fe4000fffe03f */
[----:B------:R-:W-:Y:S01]  /*18b0*/  UIADD3 UR10, UR6, 0x2, URZ ;  /* 0x00000002060a7890 */ /* 0x000fe2000fffe03f */
[----:B------:R-:W-:Y:S01]  /*18c0*/  UMOV UR9, 0x40000040 ;  /* 0x4000004000097882 */ /* 0x000fe20000000000 */
[----:B------:R-:W-:Y:S01]  /*18d0*/  UMOV UR11, 0x40000040 ;  /* 0x40000040000b7882 */ /* 0x000fe20000000000 */
[----:B------:R-:W-:Y:S02]  /*18e0*/  WARPGROUP.DEPBAR.LE gsb0, 0x0 ;  /* 0x00008000000079c5 */ /* 0x000fe40000010000 */
[----:B------:R-:W-:-:S06]  /*18f0*/  WARPGROUP.ARRIVE ;  /* 0x00000000000079c5 */ /* 0x000fcc0000000000 */
[----:B------:R-:W-:Y:S01]  /*1900*/  HGMMA.64x128x16.F32 R24, gdesc[UR8].tnspA, R24, gsb0 ;  /* 0x21e00000081879f0 */ /* 0x000fe20008000818 */
        /* <DEDUP_REMOVED lines=13> */
[----:B------:R-:W-:Y:S03]  /*19e0*/  HGMMA.64x128x16.F32 R24, gdesc[UR8].tnspA, R24, gsb0 ;  /* 0x21e00000081879f0 */ /* 0x000fe60008000818 */
[----:B------:R-:W-:Y:S02]  /*19f0*/  WARPGROUP.DEPBAR.LE gsb0, 0x0 ;  /* 0x00008000000079c5 */ /* 0x000fe40000010000 */
[----:B------:R-:W-:Y:S05]  /*1a00*/  @!P2 BRA `(.L_x_22) ;  /* 0x000000040028a947 */ /* 0x000fea0003800000 */
[----:B------:R-:W-:Y:S01]  /*1a10*/  UIADD3 UR5, UR41, 0x1, URZ ;  /* 0x0000000129057890 */ /* 0x000fe2000fffe03f */
[----:B01----:R-:W-:Y:S02]  /*1a20*/  IMAD.U32 R0, RZ, RZ, UR44 ;  /* 0x0000002cff007e24 */ /* 0x003fe4000f8e00ff */
[----:B------:R-:W-:Y:S01]  /*1a30*/  IMAD.U32 R3, RZ, RZ, UR41 ;  /* 0x00000029ff037e24 */ /* 0x000fe2000f8e00ff */
[----:B------:R-:W-:-:S04]  /*1a40*/  UISETP.NE.AND UP0, UPT, UR5, 0x4, UPT ;  /* 0x000000040500788c */ /* 0x000fc8000bf05270 */
[----:B------:R-:W-:Y:S02]  /*1a50*/  USEL UR6, URZ, 0x1, UP0 ;  /* 0x000000013f067887 */ /* 0x000fe40008000000 */
[----:B------:R-:W-:Y:S02]  /*1a60*/  USEL UR5, UR5, URZ, UP0 ;  /* 0x0000003f05057287 */ /* 0x000fe40008000000 */
[----:B------:R-:W-:-:S06]  /*1a70*/  ULOP3.LUT UR6, UR40, UR6, URZ, 0x3c, !UPT ;  /* 0x0000000628067292 */ /* 0x000fcc000f8e3c3f */
[----:B------:R-:W-:-:S07]  /*1a80*/  IMAD.U32 R7, RZ, RZ, UR6 ;  /* 0x00000006ff077e24 */ /* 0x000fce000f8e00ff */
.L_x_29:
[----:B------:R-:W-:Y:S05]  /*1a90*/  @!P0 BRA `(.L_x_23) ;  /* 0x0000000000048947 */ /* 0x000fea0003800000 */
[----:B------:R-:W-:Y:S01]  /*1aa0*/  BPT.TRAP 0x1 ;  /* 0x000000040000795c */ /* 0x000fe20000300000 */
.L_x_23:
[----:B------:R-:W0:Y:S01]  /*1ab0*/  S2UR UR7, SR_CgaCtaId ;  /* 0x00000000000779c3 */ /* 0x000e220000008800 */
[----:B------:R-:W-:Y:S01]  /*1ac0*/  UMOV UR6, 0x400 ;  /* 0x0000040000067882 */ /* 0x000fe20000000000 */
[----:B------:R-:W-:Y:S01]  /*1ad0*/  IMAD.U32 R5, RZ, RZ, UR5 ;  /* 0x00000005ff057e24 */ /* 0x000fe2000f8e00ff */
[----:B------:R-:W-:Y:S01]  /*1ae0*/  SHF.L.U32 R4, R7, 0x1f, RZ ;  /* 0x0000001f07047819 */ /* 0x000fe200000006ff */
[----:B0-----:R-:W-:-:S06]  /*1af0*/  ULEA UR6, UR7, UR6, 0x18 ;  /* 0x0000000607067291 */ /* 0x001fcc000f8ec03f */
[----:B------:R-:W-:-:S04]  /*1b00*/  IMAD.U32 R6, RZ, RZ, UR6 ;  /* 0x00000006ff067e24 */ /* 0x000fc8000f8e00ff */
[----:B------:R-:W-:-:S04]  /*1b10*/  IMAD R5, R5, 0x8, R6 ;  /* 0x0000000805057824 */ /* 0x000fc800078e0206 */
[----:B------:R0:W1:Y:S01]  /*1b20*/  SYNCS.PHASECHK.TRANS64.TRYWAIT P1, [R5+URZ], R4 ;  /* 0x00000004050075a7 */ /* 0x000062000802017f */
[----:B------:R-:W-:Y:S05]  /*1b30*/  @!P0 BRA `(.L_x_24) ;  /* 0x0000000000048947 */ /* 0x000fea0003800000 */
[----:B------:R-:W-:Y:S01]  /*1b40*/  BPT.TRAP 0x1 ;  /* 0x000000040000795c */ /* 0x000fe20000300000 */
.L_x_24:
[----:B-1----:R-:W-:Y:S05]  /*1b50*/  @P1 BRA `(.L_x_25) ;  /* 0x0000000000081947 */ /* 0x002fea0003800000 */
[----:B------:R-:W1:Y:S02]  /*1b60*/  SYNCS.PHASECHK.TRANS64.TRYWAIT P1, [R5+URZ], R4 ;  /* 0x00000004050075a7 */ /* 0x000e64000802017f */
[----:B-1----:R-:W-:Y:S05]  /*1b70*/  @!P1 BRA `(.L_x_26) ;  /* 0x00000064000c9947 */ /* 0x002fea0003800000 */
.L_x_25:
[----:B------:R-:W-:Y:S01]  /*1b80*/  ULEA UR6, UR5, UR45, 0xa ;  /* 0x0000002d05067291 */ /* 0x000fe2000f8e503f */
[----:B------:R-:W-:Y:S01]  /*1b90*/  WARPGROUP.ARRIVE ;  /* 0x00000000000079c5 */ /* 0x000fe20000000000 */
[----:B------:R-:W-:Y:S01]  /*1ba0*/  ULEA UR7, UR5, UR4, 0xa ;  /* 0x0000000405077291 */ /* 0x000fe2000f8e503f */
[----:B------:R-:W-:Y:S01]  /*1bb0*/  UMOV UR9, 0x40000040 ;  /* 0x4000004000097882 */ /* 0x000fe20000000000 */
[----:B------:R-:W-:-:S03]  /*1bc0*/  UMOV UR11, 0x40000040 ;  /* 0x40000040000b7882 */ /* 0x000fc60000000000 */
[----:B------:R-:W-:Y:S02]  /*1bd0*/  UMOV UR8, UR6 ;  /* 0x0000000600087c82 */ /* 0x000fe40008000000 */
[----:B------:R-:W-:Y:S02]  /*1be0*/  UMOV UR10, UR7 ;  /* 0x00000007000a7c82 */ /* 0x000fe40008000000 */
[----:B------:R-:W-:Y:S01]  /*1bf0*/  HGMMA.64x128x16.F32 R24, gdesc[UR8].tnspA, R24, gsb0 ;  /* 0x21e00000081879f0 */ /* 0x000fe20008000818 */
[----:B------:R-:W-:Y:S02]  /*1c00*/  UIADD3 UR8, UR6, 0x80, URZ ;  /* 0x0000008006087890 */ /* 0x000fe4000fffe03f */
[----:B------:R-:W-:Y:S01]  /*1c10*/  UIADD3 UR10, UR7, 0x2, URZ ;  /* 0x00000002070a7890 */ /* 0x000fe2000fffe03f */
[----:B------:R-:W-:Y:S01]  /*1c20*/  UMOV UR9, 0x40000040 ;  /* 0x4000004000097882 */ /* 0x000fe20000000000 */
[----:B------:R-:W-:Y:S01]  /*1c30*/  UMOV UR11, 0x40000040 ;  /* 0x40000040000b7882 */ /* 0x000fe20000000000 */
[----:B------:R-:W-:-:S02]  /*1c40*/  WARPGROUP.DEPBAR.LE gsb0, 0x0 ;  /* 0x00008000000079c5 */ /* 0x000fc40000010000 */
        /* <DEDUP_REMOVED lines=18> */
[----:B------:R-:W-:Y:S01]  /*1d70*/  BPT.TRAP 0x1 ;  /* 0x000000040000795c */ /* 0x000fe20000300000 */
.L_x_27:
[----:B------:R-:W-:-:S13]  /*1d80*/  ISETP.NE.AND P1, PT, R22, RZ, PT ;  /* 0x000000ff1600720c */ /* 0x000fda0003f25270 */
[----:B01----:R-:W-:-:S04]  /*1d90*/  @P1 IMAD R4, R3, 0x8, R6 ;  /* 0x0000000803041824 */ /* 0x003fc800078e0206 */
[----:B------:R-:W-:-:S05]  /*1da0*/  @P1 VIADD R4, R4, 0x20 ;  /* 0x0000002004041836 */ /* 0x000fca0000000000 */
[----:B------:R-:W-:-:S04]  /*1db0*/  @P1 PRMT R4, R19, 0x654, R4 ;  /* 0x0000065413041816 */ /* 0x000fc80000000004 */
[----:B------:R0:W-:Y:S01]  /*1dc0*/  @P1 SYNCS.ARRIVE.TRANS64.RED.A1T0 RZ, [R4+URZ], RZ ;  /* 0x000000ff04ff19a7 */ /* 0x0001e2000810043f */
[----:B------:R-:W-:-:S13]  /*1dd0*/  ISETP.GT.U32.AND P1, PT, R18, 0x1, PT ;  /* 0x000000011200780c */ /* 0x000fda0003f24070 */
[----:B0-----:R-:W-:Y:S05]  /*1de0*/  @P1 BRA `(.L_x_28) ;  /* 0x0000000000041947 */ /* 0x001fea0003800000 */
[----:B------:R-:W-:Y:S01]  /*1df0*/  BPT.TRAP 0x1 ;  /* 0x000000040000795c */ /* 0x000fe20000300000 */
.L_x_28:
[----:B------:R-:W-:Y:S01]  /*1e00*/  UIADD3 UR5, UR5, 0x1, URZ ;  /* 0x0000000105057890 */ /* 0x000fe2000fffe03f */
[C---:B------:R-:W-:Y:S01]  /*1e10*/  ISETP.GT.AND P2, PT, R0.reuse, 0x1, PT ;  /* 0x000000010000780c */ /* 0x040fe20003f44270 */
[----:B------:R-:W-:Y:S02]  /*1e20*/  VIADD R3, R3, 0x1 ;  /* 0x0000000103037836 */ /* 0x000fe40000000000 */
[----:B------:R-:W-:Y:S01]  /*1e30*/  UISETP.NE.AND UP0, UPT, UR5, 0x4, UPT ;  /* 0x000000040500788c */ /* 0x000fe2000bf05270 */
[----:B------:R-:W-:Y:S02]  /*1e40*/  VIADD R0, R0, 0xffffffff ;  /* 0xffffffff00007836 */ /* 0x000fe40000000000 */
[C---:B------:R-:W-:Y:S01]  /*1e50*/  ISETP.NE.AND P1, PT, R3.reuse, 0x4, PT ;  /* 0x000000040300780c */ /* 0x040fe20003f25270 */
[----:B------:R-:W-:Y:S02]  /*1e60*/  USEL UR6, URZ, 0x1, UP0 ;  /* 0x000000013f067887 */ /* 0x000fe40008000000 */
[----:B------:R-:W-:Y:S01]  /*1e70*/  USEL UR5, UR5, URZ, UP0 ;  /* 0x0000003f05057287 */ /* 0x000fe20008000000 */
[----:B------:R-:W-:-:S03]  /*1e80*/  SEL R3, R3, RZ, P1 ;  /* 0x000000ff03037207 */ /* 0x000fc60000800000 */
[----:B------:R-:W-:Y:S01]  /*1e90*/  LOP3.LUT R7, R7, UR6, RZ, 0x3c, !PT ;  /* 0x0000000607077c12 */ /* 0x000fe2000f8e3cff */
[----:B------:R-:W-:Y:S07]  /*1ea0*/  @P2 BRA `(.L_x_29) ;  /* 0xfffffff800f82947 */ /* 0x000fee000383ffff */
.L_x_22:
[----:B01----:R-:W0:Y:S02]  /*1eb0*/  LDC R0, c[0x0][0x28c] ;  /* 0x0000a300ff007b82 */ /* 0x003e240000000800 */
[----:B0-----:R-:W-:-:S13]  /*1ec0*/  ISETP.GE.AND P1, PT, R0, 0x1, PT ;  /* 0x000000010000780c */ /* 0x001fda0003f26270 */
[----:B------:R-:W-:Y:S05]  /*1ed0*/  @!P1 BRA `(.L_x_30) ;  /* 0x0000000000389947 */ /* 0x000fea0003800000 */
[----:B------:R-:W-:Y:S05]  /*1ee0*/  @!P0 BRA `(.L_x_31) ;  /* 0x0000000000048947 */ /* 0x000fea0003800000 */
[----:B------:R-:W-:Y:S01]  /*1ef0*/  BPT.TRAP 0x1 ;  /* 0x000000040000795c */ /* 0x000fe20000300000 */
.L_x_31:
[----:B------:R-:W-:-:S13]  /*1f00*/  ISETP.NE.AND P0, PT, R22, RZ, PT ;  /* 0x000000ff1600720c */ /* 0x000fda0003f05270 */
[----:B------:R-:W-:-:S05]  /*1f10*/  VOTEU.ANY UP0, P0 ;  /* 0x00000000003f7886 */ /* 0x000fca0000000100 */
[----:B------:R-:W-:-:S06]  /*1f20*/  @UP0 UIADD3 UR4, UR44, UR41, URZ ;  /* 0x000000292c040290 */ /* 0x000fcc000fffe03f */
[----:B------:R-:W-:-:S04]  /*1f30*/  IMAD.U32 R0, RZ, RZ, UR4 ;  /* 0x00000004ff007e24 */ /* 0x000fc8000f8e00ff */
[----:B------:R-:W-:-:S05]  /*1f40*/  @P0 IMAD.SHL.U32 R0, R0, 0x8, RZ ;  /* 0x0000000800000824 */ /* 0x000fca00078e00ff */
[----:B------:R-:W-:-:S04]  /*1f50*/  @P0 LOP3.LUT R0, R0, 0x18, RZ, 0xc0, !PT ;  /* 0x0000001800000812 */ /* 0x000fc800078ec0ff */
[----:B------:R-:W-:-:S04]  /*1f60*/  @P0 IADD3 R0, R6, 0x20, R0 ;  /* 0x0000002006000810 */ /* 0x000fc80007ffe000 */
[----:B------:R-:W-:-:S04]  /*1f70*/  @P0 PRMT R0, R19, 0x654, R0 ;  /* 0x0000065413000816 */ /* 0x000fc80000000000 */
[----:B------:R0:W-:Y:S01]  /*1f80*/  @P0 SYNCS.ARRIVE.TRANS64.RED.A1T0 RZ, [R0+URZ], RZ ;  /* 0x000000ff00ff09a7 */ /* 0x0001e2000810043f */
[----:B------:R-:W-:-:S13]  /*1f90*/  ISETP.GT.U32.AND P0, PT, R18, 0x1, PT ;  /* 0x000000011200780c */ /* 0x000fda0003f04070 */
[----:B0-----:R-:W-:Y:S05]  /*1fa0*/  @P0 BRA `(.L_x_30) ;  /* 0x0000000000040947 */ /* 0x001fea0003800000 */
[----:B------:R-:W-:Y:S01]  /*1fb0*/  BPT.TRAP 0x1 ;  /* 0x000000040000795c */ /* 0x000fe20000300000 */
.L_x_30:
[----:B------:R-:W-:Y:S01]  /*1fc0*/  IMAD.SHL.U32 R100, R100, 0x80, RZ ;  /* 0x0000008064647824 */ /* 0x000fe200078e00ff */
[----:B------:R-:W-:Y:S01]  /*1fd0*/  ULDC UR6, c[0x0][0x288] ;  /* 0x0000a20000067ab9 */ /* 0x000fe20000000800 */
[----:B------:R-:W-:Y:S01]  /*1fe0*/  SHF.R.S32.HI R11, RZ, 0x1f, R101 ;  /* 0x0000001fff0b7819 */ /* 0x000fe20000011465 */
[C---:B------:R-:W-:Y:S01]  /*1ff0*/  IMAD.SHL.U32 R6, R103.reuse, 0x80, RZ ;  /* 0x0000008067067824 */ /* 0x040fe200078e00ff */
[----:B------:R-:W-:Y:S01]  /*2000*/  ULDC.64 UR4, c[0x0][0x5d0] ;  /* 0x0001740000047ab9 */ /* 0x000fe20000000a00 */
[C---:B------:R-:W-:Y:S01]  /*2010*/  LOP3.LUT R8, R100.reuse, 0x6, R95, 0xf8, !PT ;  /* 0x0000000664087812 */ /* 0x040fe200078ef85f */
[----:B------:R-:W-:Y:S01]  /*2020*/  IMAD.WIDE R104, R103, 0x80, R88 ;  /* 0x0000008067687825 */ /* 0x000fe200078e0258 */
[----:B------:R-:W-:Y:S01]  /*2030*/  ISETP.GE.AND P0, PT, R100, UR6, PT ;  /* 0x0000000664007c0c */ /* 0x000fe2000bf06270 */
[----:B------:R-:W-:Y:S01]  /*2040*/  ULDC UR6, c[0x0][0x284] ;  /* 0x0000a10000067ab9 */ /* 0x000fe20000000800 */
[----:B------:R-:W-:Y:S01]  /*2050*/  SHF.R.S32.HI R9, RZ, 0x1f, R8 ;  /* 0x0000001fff097819 */ /* 0x000fe20000011408 */
[----:B------:R-:W-:Y:S01]  /*2060*/  IMAD R0, R11, UR4, RZ ;  /* 0x000000040b007c24 */ /* 0x000fe2000f8e02ff */
[----:B------:R-:W-:-:S03]  /*2070*/  ISETP.GE.OR P0, PT, R6, UR6, P0 ;  /* 0x0000000606007c0c */ /* 0x000fc60008706670 */
[C---:B------:R-:W-:Y:S02]  /*2080*/  IMAD R3, R101.reuse, UR5, R0 ;  /* 0x0000000565037c24 */ /* 0x040fe4000f8e0200 */
[----:B------:R-:W-:Y:S01]  /*2090*/  IMAD.WIDE.U32 R4, R101, UR4, R8 ;  /* 0x0000000465047c25 */ /* 0x000fe2000f8e0008 */
[----:B------:R-:W-:-:S03]  /*20a0*/  ULDC.64 UR4, c[0x0][0x5c8] ;  /* 0x0001720000047ab9 */ /* 0x000fc60000000a00 */
[----:B------:R-:W-:Y:S02]  /*20b0*/  IMAD R7, R105, UR4, RZ ;  /* 0x0000000469077c24 */ /* 0x000fe4000f8e02ff */
[----:B------:R-:W-:Y:S02]  /*20c0*/  IMAD.IADD R5, R5, 0x1, R3 ;  /* 0x0000000105057824 */ /* 0x000fe400078e0203 */
[C---:B------:R-:W-:Y:S02]  /*20d0*/  IMAD R7, R104.reuse, UR5, R7 ;  /* 0x0000000568077c24 */ /* 0x040fe4000f8e0207 */
[----:B------:R-:W-:-:S04]  /*20e0*/  IMAD.WIDE.U32 R106, R104, UR4, R4 ;  /* 0x00000004686a7c25 */ /* 0x000fc8000f8e0004 */
[----:B------:R-:W-:Y:S01]  /*20f0*/  IMAD.MOV.U32 R0, RZ, RZ, -0x1 ;  /* 0xffffffffff007424 */ /* 0x000fe200078e00ff */
[----:B------:R-:W-:Y:S06]  /*2100*/  @P0 BRA `(.L_x_32) ;  /* 0x00000040001c0947 */ /* 0x000fec0003800000 */
[----:B-----5:R-:W-:Y:S01]  /*2110*/  FSETP.NEU.AND P0, PT, R90, RZ, PT ;  /* 0x000000ff5a00720b */ /* 0x020fe20003f0d000 */
[----:B------:R-:W-:Y:S01]  /*2120*/  IMAD.IADD R4, R94, 0x1, -R100 ;  /* 0x000000015e047824 */ /* 0x000fe200078e0a64 */
[----:B------:R-:W-:Y:S01]  /*2130*/  BSSY B0, `(.L_x_32) ;  /* 0x0000404000007945 */ /* 0x000fe20003800000 */
[----:B------:R-:W-:Y:S02]  /*2140*/  IMAD.IADD R3, R99, 0x1, -R6 ;  /* 0x0000000163037824 */ /* 0x000fe400078e0a06 */
[----:B------:R-:W-:Y:S01]  /*2150*/  IMAD.IADD R103, R107, 0x1, R7 ;  /* 0x000000016b677824 */ /* 0x000fe200078e0207 */
[----:B------:R-:W-:-:S04]  /*2160*/  ISETP.GT.AND P2, PT, R4, RZ, PT ;  /* 0x000000ff0400720c */ /* 0x000fc80003f44270 */
[----:B------:R-:W-:-:S03]  /*2170*/  ISETP.GT.AND P1, PT, R3, RZ, P2 ;  /* 0x000000ff0300720c */ /* 0x000fc60001724270 */
[----:B------:R-:W-:Y:S10]  /*2180*/  @!P0 BRA `(.L_x_33) ;  /* 0x0000002c00288947 */ /* 0x000ff40003800000 */
[----:B------:R-:W0:Y:S01]  /*2190*/  LDC.64 R110, c[0x0][0x5b8] ;  /* 0x00016e00ff6e7b82 */ /* 0x000e220000000a00 */
[----:B------:R-:W-:-:S07]  /*21a0*/  ULDC.64 UR4, c[0x0][0x5c0] ;  /* 0x0001700000047ab9 */ /* 0x000fce0000000a00 */
[----:B------:R-:W1:Y:S08]  /*21b0*/  LDC.64 R112, c[0x0][0x5b0] ;  /* 0x00016c00ff707b82 */ /* 0x000e700000000a00 */
[----:B------:R-:W2:Y:S01]  /*21c0*/  LDC.64 R114, c[0x0][0x5a8] ;  /* 0x00016a00ff727b82 */ /* 0x000ea20000000a00 */
[-C--:B0-----:R-:W-:Y:S02]  /*21d0*/  IMAD R6, R11, R110.reuse, RZ ;  /* 0x0000006e0b067224 */ /* 0x081fe400078e02ff */
[----:B------:R-:W-:-:S04]  /*21e0*/  IMAD.WIDE.U32 R108, R101, R110, R8 ;  /* 0x0000006e656c7225 */ /* 0x000fc800078e0008 */
[----:B------:R-:W-:Y:S02]  /*21f0*/  IMAD R107, R101, R111, R6 ;  /* 0x0000006f656b7224 */ /* 0x000fe400078e0206 */
[-C--:B-1----:R-:W-:Y:S02]  /*2200*/  IMAD R5, R105, R112.reuse, RZ ;  /* 0x0000007069057224 */ /* 0x082fe400078e02ff */
[----:B------:R-:W-:Y:S02]  /*2210*/  IMAD.IADD R13, R109, 0x1, R107 ;  /* 0x000000016d0d7824 */ /* 0x000fe400078e026b */
[----:B------:R-:W-:Y:S02]  /*2220*/  IMAD.MOV.U32 R12, RZ, RZ, R108 ;  /* 0x000000ffff0c7224 */ /* 0x000fe400078e006c */
[C---:B------:R-:W-:Y:S02]  /*2230*/  IMAD R111, R104.reuse, R113, R5 ;  /* 0x00000071686f7224 */ /* 0x040fe400078e0205 */
[----:B------:R-:W-:-:S04]  /*2240*/  IMAD.WIDE.U32 R6, R104, R112, R12 ;  /* 0x0000007068067225 */ /* 0x000fc800078e000c */
[----:B------:R-:W-:Y:S01]  /*2250*/  IMAD.IADD R5, R7, 0x1, R111 ;  /* 0x0000000107057824 */ /* 0x000fe200078e026f */
[----:B--2---:R-:W-:-:S04]  /*2260*/  LEA R14, P0, R6, R114, 0x1 ;  /* 0x00000072060e7211 */ /* 0x004fc800078008ff */
[----:B------:R-:W-:-:S05]  /*2270*/  LEA.HI.X R15, R6, R115, R5, 0x1, P0 ;  /* 0x00000073060f7211 */ /* 0x000fca00000f0c05 */
[----:B------:R0:W2:Y:S01]  /*2280*/  @P1 LDG.E.LTC128B.U16 R5, desc[UR38][R14.64] ;  /* 0x000000260e051981 */ /* 0x0000a2000c1e1520 */
[----:B------:R-:W-:Y:S01]  /*2290*/  LEA R10, P0, R106, UR4, 0x1 ;  /* 0x000000046a0a7c11 */ /* 0x000fe2000f8008ff */
[----:B------:R-:W-:Y:S01]  /*22a0*/  IMAD.WIDE.U32 R6, R104, R112, R8 ;  /* 0x0000007068067225 */ /* 0x000fe200078e0008 */
[----:B------:R-:W-:Y:S03]  /*22b0*/  BSSY B1, `(.L_x_34) ;  /* 0x0000012000017945 */ /* 0x000fe60003800000 */
[----:B------:R-:W-:Y:S02]  /*22c0*/  IMAD.IADD R7, R111, 0x1, R7 ;  /* 0x000000016f077824 */ /* 0x000fe400078e0207 */
[----:B------:R-:W-:Y:S01]  /*22d0*/  IMAD.WIDE.U32 R20, R101, R110, R6 ;  /* 0x0000006e65147225 */ /* 0x000fe200078e0006 */
[----:B0-----:R-:W-:-:S03]  /*22e0*/  SHF.L.U64.HI R15, R112, 0x3, R113 ;  /* 0x00000003700f7819 */ /* 0x001fc60000010271 */
[----:B------:R-:W-:Y:S01]  /*22f0*/  IMAD.IADD R7, R107, 0x1, R21 ;  /* 0x000000016b077824 */ /* 0x000fe200078e0215 */
[----:B------:R-:W-:Y:S01]  /*2300*/  LEA R6, P4, R20, R114, 0x1 ;  /* 0x0000007214067211 */ /* 0x000fe200078808ff */
[----:B------:R-:W-:-:S03]  /*2310*/  IMAD.SHL.U32 R14, R112, 0x8, RZ ;  /* 0x00000008700e7824 */ /* 0x000fc600078e00ff */
[----:B------:R-:W-:Y:S01]  /*2320*/  LEA.HI.X R7, R20, R115, R7, 0x1, P4 ;  /* 0x0000007314077211 */ /* 0x000fe200020f0c07 */
[----:B--2---:R-:W-:-:S05]  /*2330*/  HADD2.F32 R11, -RZ, R5.H0_H0 ;  /* 0x20000005ff0b7230 */ /* 0x004fca0000004100 */
[----:B------:R-:W-:-:S04]  /*2340*/  FMUL R11, R11, R90 ;  /* 0x0000005a0b0b7220 */ /* 0x000fc80000400000 */
[----:B------:R-:W-:Y:S01]  /*2350*/  FFMA R24, R24, R23, R11 ;  /* 0x0000001718187223 */ /* 0x000fe2000000000b */
[----:B------:R-:W-:Y:S02]  /*2360*/  LEA.HI.X R11, R106, UR5, R103, 0x1, P0 ;  /* 0x000000056a0b7c11 */ /* 0x000fe400080f0c67 */
[----:B------:R-:W-:Y:S02]  /*2370*/  ISETP.GT.AND P0, PT, R4, 0x1, PT ;  /* 0x000000010400780c */ /* 0x000fe40003f04270 */
[----:B------:R-:W-:Y:S02]  /*2380*/  F2FP.F16.F32.PACK_AB R24, RZ, R24 ;  /* 0x00000018ff18723e */ /* 0x000fe400000000ff */
[----:B------:R-:W-:-:S03]  /*2390*/  ISETP.GT.AND P3, PT, R3, RZ, P0 ;  /* 0x000000ff0300720c */ /* 0x000fc60000764270 */
[----:B------:R0:W-:Y:S10]  /*23a0*/  @P1 STG.E.U16 desc[UR38][R10.64], R24 ;  /* 0x000000180a001986 */ /* 0x0001f4000c101526 */
[----:B------:R-:W-:Y:S05]  /*23b0*/  @!P3 BRA `(.L_x_35) ;  /* 0x000000000004b947 */ /* 0x000fea0003800000 */
[----:B------:R1:W5:Y:S02]  /*23c0*/  LDG.E.LTC128B.U16 R5, desc[UR38][R6.64+0x2] ;  /* 0x0000022606057981 */ /* 0x000364000c1e1520 */
.L_x_35:
[----:B------:R-:W-:Y:S05]  /*23d0*/  BSYNC B1 ;  /* 0x0000000000017941 */ /* 0x000fea0003800000 */
.L_x_34:
[----:B-----5:R-:W-:Y:S01]  /*23e0*/  HADD2.F32 R103, -RZ, R5.H0_H0 ;  /* 0x20000005ff677230 */ /* 0x020fe20000004100 */
[----:B------:R-:W-:Y:S01]  /*23f0*/  ISETP.GT.AND P2, PT, R3, 0x8, P2 ;  /* 0x000000080300780c */ /* 0x000fe20001744270 */
[----:B------:R-:W-:Y:S01]  /*2400*/  IMAD.WIDE.U32 R20, R104, R112, R14 ;  /* 0x0000007068147225 */ /* 0x000fe200078e000e */
[----:B0-----:R-:W-:-:S03]  /*2410*/  PRMT R24, R5, 0x7610, R24 ;  /* 0x0000761005187816 */ /* 0x001fc60000000018 */
[----:B------:R-:W-:Y:S01]  /*2420*/  FMUL R12, R103, R90 ;  /* 0x0000005a670c7220 */ /* 0x000fe20000400000 */
[----:B------:R-:W-:Y:S01]  /*2430*/  IMAD.IADD R111, R111, 0x1, R21 ;  /* 0x000000016f6f7824 */ /* 0x000fe200078e0215 */
[----:B------:R-:W-:Y:S02]  /*2440*/  IADD3 R108, P1, R108, R20, RZ ;  /* 0x000000146c6c7210 */ /* 0x000fe40007f3e0ff */
[----:B------:R-:W-:-:S03]  /*2450*/  FFMA R12, R25, R23, R12 ;  /* 0x00000017190c7223 */ /* 0x000fc6000000000c */
[----:B------:R-:W-:Y:S01]  /*2460*/  IMAD.X R13, R111, 0x1, R13, P1 ;  /* 0x000000016f0d7824 */ /* 0x000fe200008e060d */
[C---:B------:R-:W-:Y:S02]  /*2470*/  LEA R14, P1, R108.reuse, R114, 0x1 ;  /* 0x000000726c0e7211 */ /* 0x040fe400078208ff */
[----:B------:R-:W-:Y:S02]  /*2480*/  F2FP.F16.F32.PACK_AB R12, RZ, R12 ;  /* 0x0000000cff0c723e */ /* 0x000fe400000000ff */
[----:B------:R-:W-:Y:S02]  /*2490*/  LEA.HI.X R15, R108, R115, R13, 0x1, P1 ;  /* 0x000000736c0f7211 */ /* 0x000fe400008f0c0d */
[----:B------:R-:W-:-:S05]  /*24a0*/  PRMT R21, R12, 0x7610, R21 ;  /* 0x000076100c157816 */ /* 0x000fca0000000015 */
[----:B------:R0:W-:Y:S04]  /*24b0*/  @P3 STG.E.U16 desc[UR38][R10.64+0x2], R21 ;  /* 0x000002150a003986 */ /* 0x0001e8000c101526 */
[----:B------:R-:W2:Y:S01]  /*24c0*/  @P2 LDG.E.LTC128B.U16 R24, desc[UR38][R14.64] ;  /* 0x000000260e182981 */ /* 0x000ea2000c1e1520 */
[----:B------:R-:W-:Y:S01]  /*24d0*/  IADD3 R20, P1, R8, R20, RZ ;  /* 0x0000001408147210 */ /* 0x000fe20007f3e0ff */
[----:B------:R-:W-:Y:S01]  /*24e0*/  BSSY B1, `(.L_x_36) ;  /* 0x0000011000017945 */ /* 0x000fe20003800000 */
[----:B------:R-:W-:Y:S02]  /*24f0*/  SHF.L.U64.HI R13, R91, 0x1, R92 ;  /* 0x000000015b0d7819 */ /* 0x000fe4000001025c */
[----:B------:R-:W-:Y:S01]  /*2500*/  ISETP.GT.AND P0, PT, R3, 0x8, P0 ;  /* 0x000000080300780c */ /* 0x000fe20000704270 */
[----:B0-----:R-:W-:Y:S01]  /*2510*/  IMAD.X R21, R9, 0x1, R111, P1 ;  /* 0x0000000109157824 */ /* 0x001fe200008e066f */
[----:B------:R-:W-:Y:S01]  /*2520*/  LEA R12, P1, R91, R10, 0x1 ;  /* 0x0000000a5b0c7211 */ /* 0x000fe200078208ff */
[----:B------:R-:W-:-:S04]  /*2530*/  IMAD.WIDE.U32 R20, R101, R110, R20 ;  /* 0x0000006e65147225 */ /* 0x000fc800078e0014 */
[----:B------:R-:W-:Y:S01]  /*2540*/  IMAD.X R13, R13, 0x1, R11, P1 ;  /* 0x000000010d0d7824 */ /* 0x000fe200008e060b */
[----:B------:R-:W-:Y:S01]  /*2550*/  LEA R8, P3, R20, R114, 0x1 ;  /* 0x0000007214087211 */ /* 0x000fe200078608ff */
[----:B------:R-:W-:-:S05]  /*2560*/  IMAD.IADD R9, R107, 0x1, R21 ;  /* 0x000000016b097824 */ /* 0x000fca00078e0215 */
[----:B------:R-:W-:Y:S01]  /*2570*/  LEA.HI.X R9, R20, R115, R9, 0x1, P3 ;  /* 0x0000007314097211 */ /* 0x000fe200018f0c09 */
[----:B--2---:R-:W-:-:S05]  /*2580*/  HADD2.F32 R5, -RZ, R24.H0_H0 ;  /* 0x20000018ff057230 */ /* 0x004fca0000004100 */
[----:B------:R-:W-:-:S04]  /*2590*/  FMUL R5, R5, R90 ;  /* 0x0000005a05057220 */ /* 0x000fc80000400000 */
[----:B------:R-:W-:-:S05]  /*25a0*/  FFMA R5, R26, R23, R5 ;  /* 0x000000171a057223 */ /* 0x000fca0000000005 */
[----:B------:R-:W-:-:S05]  /*25b0*/  F2FP.F16.F32.PACK_AB R5, RZ, R5 ;  /* 0x00000005ff05723e */ /* 0x000fca00000000ff */
[----:B------:R0:W-:Y:S01]  /*25c0*/  @P2 STG.E.U16 desc[UR38][R12.64], R5 ;  /* 0x000000050c002986 */ /* 0x0001e2000c101526 */
[----:B------:R-:W-:Y:S05]  /*25d0*/  @!P0 BRA `(.L_x_37) ;  /* 0x0000000000048947 */ /* 0x000fea0003800000 */
[----:B------:R2:W5:Y:S02]  /*25e0*/  LDG.E.LTC128B.U16 R24, desc[UR38][R8.64+0x2] ;  /* 0x0000022608187981 */ /* 0x000564000c1e1520 */
.L_x_37:
[----:B------:R-:W-:Y:S05]  /*25f0*/  BSYNC B1 ;  /* 0x0000000000017941 */ /* 0x000fea0003800000 */
.L_x_36:
[----:B0----5:R-:W-:Y:S01]  /*2600*/  HADD2.F32 R5, -RZ, R24.H0_H0 ;  /* 0x20000018ff057230 */ /* 0x021fe20000004100 */
[----:B------:R-:W-:Y:S01]  /*2610*/  ISETP.GT.AND P1, PT, R4, 0x8, PT ;  /* 0x000000080400780c */ /* 0x000fe20003f24270 */
[----:B------:R-:W-:Y:S03]  /*2620*/  BSSY B1, `(.L_x_38) ;  /* 0x0000008000017945 */ /* 0x000fe60003800000 */
[----:B------:R-:W-:Y:S01]  /*2630*/  FMUL R14, R5, R90 ;  /* 0x0000005a050e7220 */ /* 0x000fe20000400000 */
[----:B------:R-:W-:-:S03]  /*2640*/  ISETP.GT.AND P2, PT, R3, RZ, P1 ;  /* 0x000000ff0300720c */ /* 0x000fc60000f44270 */
[----:B------:R-:W-:-:S05]  /*2650*/  FFMA R14, R27, R23, R14 ;  /* 0x000000171b0e7223 */ /* 0x000fca000000000e */
[----:B------:R-:W-:-:S05]  /*2660*/  F2FP.F16.F32.PACK_AB R14, RZ, R14 ;  /* 0x0000000eff0e723e */ /* 0x000fca00000000ff */
[----:B------:R0:W-:Y:S01]  /*2670*/  @P0 STG.E.U16 desc[UR38][R12.64+0x2], R14 ;  /* 0x0000020e0c000986 */ /* 0x0001e2000c101526 */
[----:B------:R-:W-:Y:S05]  /*2680*/  @!P2 BRA `(.L_x_39) ;  /* 0x000000000004a947 */ /* 0x000fea0003800000 */
[----:B------:R3:W5:Y:S02]  /*2690*/  LDG.E.LTC128B.U16 R24, desc[UR38][R6.64+0x10] ;  /* 0x0000102606187981 */ /* 0x000764000c1e1520 */
.L_x_39:
[----:B------:R-:W-:Y:S05]  /*26a0*/  BSYNC B1 ;  /* 0x0000000000017941 */ /* 0x000fea0003800000 */
.L_x_38:
[----:B-----5:R-:W-:Y:S01]  /*26b0*/  HADD2.F32 R5, -RZ, R24.H0_H0 ;  /* 0x20000018ff057230 */ /* 0x020fe20000004100 */
        /* <DEDUP_REMOVED lines=9> */
.L_x_41:
[----:B------:R-:W-:Y:S05]  /*2750*/  BSYNC B1 ;  /* 0x0000000000017941 */ /* 0x000fea0003800000 */
.L_x_40:
[----:B----45:R-:W-:Y:S01]  /*2760*/  HADD2.F32 R5, -RZ, R24.H0_H0 ;  /* 0x20000018ff057230 */ /* 0x030fe20000004100 */
[----:B------:R-:W-:Y:S01]  /*2770*/  ISETP.GT.AND P1, PT, R3, 0x8, P1 ;  /* 0x000000080300780c */ /* 0x000fe20000f24270 */
[----:B------:R-:W-:Y:S03]  /*2780*/  BSSY B1, `(.L_x_42) ;  /* 0x0000007000017945 */ /* 0x000fe60003800000 */
[----:B0-----:R-:W-:-:S04]  /*2790*/  FMUL R14, R5, R90 ;  /* 0x0000005a050e7220 */ /* 0x001fc80000400000 */
[----:B------:R-:W-:-:S05]  /*27a0*/  FFMA R14, R29, R23, R14 ;  /* 0x000000171d0e7223 */ /* 0x000fca000000000e */
[----:B------:R-:W-:-:S05]  /*27b0*/  F2FP.F16.F32.PACK_AB R14, RZ, R14 ;  /* 0x0000000eff0e723e */ /* 0x000fca00000000ff */
[----:B------:R0:W-:Y:S01]  /*27c0*/  @P3 STG.E.U16 desc[UR38][R10.64+0x12], R14 ;  /* 0x0000120e0a003986 */ /* 0x0001e2000c101526 */
[----:B------:R-:W-:Y:S05]  /*27d0*/  @!P1 BRA `(.L_x_43) ;  /* 0x0000000000049947 */ /* 0x000fea0003800000 */
[----:B------:R4:W5:Y:S02]  /*27e0*/  LDG.E.LTC128B.U16 R24, desc[UR38][R8.64+0x10] ;  /* 0x0000102608187981 */ /* 0x000964000c1e1520 */
.L_x_43:
[----:B------:R-:W-:Y:S05]  /*27f0*/  BSYNC B1 ;  /* 0x0000000000017941 */ /* 0x000fea0003800000 */
.L_x_42:
[----:B-----5:R-:W-:Y:S01]  /*2800*/  HADD2.F32 R5, -RZ, R24.H0_H0 ;  /* 0x20000018ff057230 */ /* 0x020fe20000004100 */
[----:B------:R-:W-:Y:S01]  /*2810*/  ISETP.GT.AND P0, PT, R3, 0x8, P0 ;  /* 0x000000080300780c */ /* 0x000fe20000704270 */
[----:B------:R-:W-:Y:S03]  /*2820*/  BSSY B1, `(.L_x_44) ;  /* 0x0000007000017945 */ /* 0x000fe60003800000 */
[----:B------:R-:W-:-:S04]  /*2830*/  FMUL R5, R5, R90 ;  /* 0x0000005a05057220 */ /* 0x000fc80000400000 */
[----:B------:R-:W-:-:S05]  /*2840*/  FFMA R5, R30, R23, R5 ;  /* 0x000000171e057223 */ /* 0x000fca0000000005 */
[----:B------:R-:W-:-:S05]  /*2850*/  F2FP.F16.F32.PACK_AB R5, RZ, R5 ;  /* 0x00000005ff05723e */ /* 0x000fca00000000ff */
[----:B------:R0:W-:Y:S01]  /*2860*/  @P1 STG.E.U16 desc[UR38][R12.64+0x10], R5 ;  /* 0x000010050c001986 */ /* 0x0001e2000c101526 */
[----:B------:R-:W-:Y:S05]  /*2870*/  @!P0 BRA `(.L_x_45) ;  /* 0x0000000000048947 */ /* 0x000fea0003800000 */
[----:B------:R0:W5:Y:S02]  /*2880*/  LDG.E.LTC128B.U16 R24, desc[UR38][R8.64+0x12] ;  /* 0x0000122608187981 */ /* 0x000164000c1e1520 */
.L_x_45:
[----:B------:R-:W-:Y:S05]  /*2890*/  BSYNC B1 ;  /* 0x0000000000017941 */ /* 0x000fea0003800000 */
.L_x_44:
        /* <DEDUP_REMOVED lines=10> */
.L_x_47:
[----:B------:R-:W-:Y:S05]  /*2940*/  BSYNC B1 ;  /* 0x0000000000017941 */ /* 0x000fea0003800000 */
.L_x_46:
        /* <DEDUP_REMOVED lines=10> */
.L_x_49:
[----:B------:R-:W-:Y:S05]  /*29f0*/  BSYNC B1 ;  /* 0x0000000000017941 */ /* 0x000fea0003800000 */
.L_x_48:
[----:B0----5:R-:W-:Y:S01]  /*2a00*/  HADD2.F32 R5, -RZ, R24.H0_H0 ;  /* 0x20000018ff057230 */ /* 0x021fe20000004100 */
        /* <DEDUP_REMOVED lines=8> */
.L_x_51:
[----:B------:R-:W-:Y:S05]  /*2a90*/  BSYNC B1 ;  /* 0x0000000000017941 */ /* 0x000fea0003800000 */
.L_x_50:
        /* <DEDUP_REMOVED lines=9> */
.L_x_53:
[----:B------:R-:W-:Y:S05]  /*2b30*/  BSYNC B1 ;  /* 0x0000000000017941 */ /* 0x000fea0003800000 */
.L_x_52:
        /* <DEDUP_REMOVED lines=10> */
.L_x_55:
[----:B------:R-:W-:Y:S05]  /*2be0*/  BSYNC B1 ;  /* 0x0000000000017941 */ /* 0x000fea0003800000 */
.L_x_54:
        /* <DEDUP_REMOVED lines=10> */
.L_x_57:
[----:B------:R-:W-:Y:S05]  /*2c90*/  BSYNC B1 ;  /* 0x0000000000017941 */ /* 0x000fea0003800000 */
.L_x_56:
        /* <DEDUP_REMOVED lines=9> */
.L_x_59:
[----:B------:R-:W-:Y:S05]  /*2d30*/  BSYNC B1 ;  /* 0x0000000000017941 */ /* 0x000fea0003800000 */
.L_x_58:
        /* <DEDUP_REMOVED lines=9> */
.L_x_61:
[----:B------:R-:W-:Y:S05]  /*2dd0*/  BSYNC B1 ;  /* 0x0000000000017941 */ /* 0x000fea0003800000 */
.L_x_60:
        /* <DEDUP_REMOVED lines=10> */
.L_x_63:
[----:B------:R-:W-:Y:S05]  /*2e80*/  BSYNC B1 ;  /* 0x0000000000017941 */ /* 0x000fea0003800000 */
.L_x_62:
        /* <DEDUP_REMOVED lines=10> */
.L_x_65:
[----:B------:R-:W-:Y:S05]  /*2f30*/  BSYNC B1 ;  /* 0x0000000000017941 */ /* 0x000fea0003800000 */
.L_x_64:
        /* <DEDUP_REMOVED lines=9> */
.L_x_67:
[----:B------:R-:W-:Y:S05]  /*2fd0*/  BSYNC B1 ;  /* 0x0000000000017941 */ /* 0x000fea0003800000 */
.L_x_66:
        /* <DEDUP_REMOVED lines=9> */
.L_x_69:
[----:B------:R-:W-:Y:S05]  /*3070*/  BSYNC B1 ;  /* 0x0000000000017941 */ /* 0x000fea0003800000 */
.L_x_68:
        /* <DEDUP_REMOVED lines=10> */
.L_x_71:
[----:B------:R-:W-:Y:S05]  /*3120*/  BSYNC B1 ;  /* 0x0000000000017941 */ /* 0x000fea0003800000 */
.L_x_70:
        /* <DEDUP_REMOVED lines=10> */
.L_x_73:
[----:B------:R-:W-:Y:S05]  /*31d0*/  BSYNC B1 ;  /* 0x0000000000017941 */ /* 0x000fea0003800000 */
.L_x_72:
        /* <DEDUP_REMOVED lines=9> */
.L_x_75:
[----:B------:R-:W-:Y:S05]  /*3270*/  BSYNC B1 ;  /* 0x0000000000017941 */ /* 0x000fea0003800000 */
.L_x_74:
        /* <DEDUP_REMOVED lines=9> */
.L_x_77:
[----:B------:R-:W-:Y:S05]  /*3310*/  BSYNC B1 ;  /* 0x0000000000017941 */ /* 0x000fea0003800000 */
.L_x_76:
        /* <DEDUP_REMOVED lines=10> */
.L_x_79:
[----:B------:R-:W-:Y:S05]  /*33c0*/  BSYNC B1 ;  /* 0x0000000000017941 */ /* 0x000fea0003800000 */
.L_x_78:
        /* <DEDUP_REMOVED lines=10> */
.L_x_81:
[----:B------:R-:W-:Y:S05]  /*3470*/  BSYNC B1 ;  /* 0x0000000000017941 */ /* 0x000fea0003800000 */
.L_x_80:
        /* <DEDUP_REMOVED lines=9> */
.L_x_83:
[----:B------:R-:W-:Y:S05]  /*3510*/  BSYNC B1 ;  /* 0x0000000000017941 */ /* 0x000fea0003800000 */
.L_x_82:
        /* <DEDUP_REMOVED lines=9> */
.L_x_85:
[----:B------:R-:W-:Y:S05]  /*35b0*/  BSYNC B1 ;  /* 0x0000000000017941 */ /* 0x000fea0003800000 */
.L_x_84:
        /* <DEDUP_REMOVED lines=10> */
.L_x_87:
[----:B------:R-:W-:Y:S05]  /*3660*/  BSYNC B1 ;  /* 0x0000000000017941 */ /* 0x000fea0003800000 */
.L_x_86:
        /* <DEDUP_REMOVED lines=10> */
.L_x_89:
[----:B------:R-:W-:Y:S05]  /*3710*/  BSYNC B1 ;  /* 0x0000000000017941 */ /* 0x000fea0003800000 */
.L_x_88:
        /* <DEDUP_REMOVED lines=9> */
.L_x_91:
[----:B------:R-:W-:Y:S05]  /*37b0*/  BSYNC B1 ;  /* 0x0000000000017941 */ /* 0x000fea0003800000 */
.L_x_90:
        /* <DEDUP_REMOVED lines=9> */
.L_x_93:
[----:B------:R-:W-:Y:S05]  /*3850*/  BSYNC B1 ;  /* 0x0000000000017941 */ /* 0x000fea0003800000 */
.L_x_92:
        /* <DEDUP_REMOVED lines=10> */
.L_x_95:
[----:B------:R-:W-:Y:S05]  /*3900*/  BSYNC B1 ;  /* 0x0000000000017941 */ /* 0x000fea0003800000 */
.L_x_94:
        /* <DEDUP_REMOVED lines=10> */
.L_x_97:
[----:B------:R-:W-:Y:S05]  /*39b0*/  BSYNC B1 ;  /* 0x0000000000017941 */ /* 0x000fea0003800000 */
.L_x_96:
        /* <DEDUP_REMOVED lines=9> */
.L_x_99:
[----:B------:R-:W-:Y:S05]  /*3a50*/  BSYNC B1 ;  /* 0x0000000000017941 */ /* 0x000fea0003800000 */
.L_x_98:
        /* <DEDUP_REMOVED lines=9> */
.L_x_101:
[----:B------:R-:W-:Y:S05]  /*3af0*/  BSYNC B1 ;  /* 0x0000000000017941 */ /* 0x000fea0003800000 */
.L_x_100:
        /* <DEDUP_REMOVED lines=10> */
.L_x_103:
[----:B------:R-:W-:Y:S05]  /*3ba0*/  BSYNC B1 ;  /* 0x0000000000017941 */ /* 0x000fea0003800000 */
.L_x_102:
        /* <DEDUP_REMOVED lines=10> */
.L_x_105:
[----:B------:R-:W-:Y:S05]  /*3c50*/  BSYNC B1 ;  /* 0x0000000000017941 */ /* 0x000fea0003800000 */
.L_x_104:
        /* <DEDUP_REMOVED lines=9> */
.L_x_107:
[----:B------:R-:W-:Y:S05]  /*3cf0*/  BSYNC B1 ;  /* 0x0000000000017941 */ /* 0x000fea0003800000 */
.L_x_106:
        /* <DEDUP_REMOVED lines=9> */
.L_x_109:
[----:B------:R-:W-:Y:S05]  /*3d90*/  BSYNC B1 ;  /* 0x0000000000017941 */ /* 0x000fea0003800000 */
.L_x_108:
        /* <DEDUP_REMOVED lines=10> */
.L_x_111:
[----:B------:R-:W-:Y:S05]  /*3e40*/  BSYNC B1 ;  /* 0x0000000000017941 */ /* 0x000fea0003800000 */
.L_x_110:
        /* <DEDUP_REMOVED lines=10> */
.L_x_113:
[----:B------:R-:W-:Y:S05]  /*3ef0*/  BSYNC B1 ;  /* 0x0000000000017941 */ /* 0x000fea0003800000 */
.L_x_112:
        /* <DEDUP_REMOVED lines=9> */
.L_x_115:
[----:B------:R-:W-:Y:S05]  /*3f90*/  BSYNC B1 ;  /* 0x0000000000017941 */ /* 0x000fea0003800000 */
.L_x_114:
        /* <DEDUP_REMOVED lines=9> */
.L_x_117:
[----:B------:R-:W-:Y:S05]  /*4030*/  BSYNC B1 ;  /* 0x0000000000017941 */ /* 0x000fea0003800000 */
.L_x_116:
        /* <DEDUP_REMOVED lines=10> */
.L_x_119:
[----:B------:R-:W-:Y:S05]  /*40e0*/  BSYNC B1 ;  /* 0x0000000000017941 */ /* 0x000fea0003800000 */
.L_x_118:
        /* <DEDUP_REMOVED lines=10> */
.L_x_121:
[----:B------:R-:W-:Y:S05]  /*4190*/  BSYNC B1 ;  /* 0x0000000000017941 */ /* 0x000fea0003800000 */
.L_x_120:
        /* <DEDUP_REMOVED lines=9> */
.L_x_123:
[----:B------:R-:W-:Y:S05]  /*4230*/  BSYNC B1 ;  /* 0x0000000000017941 */ /* 0x000fea0003800000 */
.L_x_122:
        /* <DEDUP_REMOVED lines=9> */
.L_x_125:
[----:B------:R-:W-:Y:S05]  /*42d0*/  BSYNC B1 ;  /* 0x0000000000017941 */ /* 0x000fea0003800000 */
.L_x_124:
        /* <DEDUP_REMOVED lines=10> */
.L_x_127:
[----:B------:R-:W-:Y:S05]  /*4380*/  BSYNC B1 ;  /* 0x0000000000017941 */ /* 0x000fea0003800000 */
.L_x_126:
        /* <DEDUP_REMOVED lines=10> */
.L_x_129:
[----:B------:R-:W-:Y:S05]  /*4430*/  BSYNC B1 ;  /* 0x0000000000017941 */ /* 0x000fea0003800000 */
.L_x_128:
        /* <DEDUP_REMOVED lines=9> */
.L_x_131:
[----:B------:R-:W-:Y:S05]  /*44d0*/  BSYNC B1 ;  /* 0x0000000000017941 */ /* 0x000fea0003800000 */
.L_x_130:
        /* <DEDUP_REMOVED lines=9> */
.L_x_133:
[----:B------:R-:W-:Y:S05]  /*4570*/  BSYNC B1 ;  /* 0x0000000000017941 */ /* 0x000fea0003800000 */
.L_x_132:
        /* <DEDUP_REMOVED lines=10> */
.L_x_135:
[----:B------:R-:W-:Y:S05]  /*4620*/  BSYNC B1 ;  /* 0x0000000000017941 */ /* 0x000fea0003800000 */
.L_x_134:
        /* <DEDUP_REMOVED lines=10> */
.L_x_137:
[----:B------:R-:W-:Y:S05]  /*46d0*/  BSYNC B1 ;  /* 0x0000000000017941 */ /* 0x000fea0003800000 */
.L_x_136:
        /* <DEDUP_REMOVED lines=9> */
.L_x_139:
[----:B------:R-:W-:Y:S05]  /*4770*/  BSYNC B1 ;  /* 0x0000000000017941 */ /* 0x000fea0003800000 */
.L_x_138:
        /* <DEDUP_REMOVED lines=9> */
.L_x_141:
[----:B------:R-:W-:Y:S05]  /*4810*/  BSYNC B1 ;  /* 0x0000000000017941 */ /* 0x000fea0003800000 */
.L_x_140:
        /* <DEDUP_REMOVED lines=10> */
.L_x_143:
[----:B------:R-:W-:Y:S05]  /*48c0*/  BSYNC B1 ;  /* 0x0000000000017941 */ /* 0x000fea0003800000 */
.L_x_142:
        /* <DEDUP_REMOVED lines=10> */
.L_x_145:
[----:B------:R-:W-:Y:S05]  /*4970*/  BSYNC B1 ;  /* 0x0000000000017941 */ /* 0x000fea0003800000 */
.L_x_144:
        /* <DEDUP_REMOVED lines=9> */
.L_x_147:
[----:B------:R-:W-:Y:S05]  /*4a10*/  BSYNC B1 ;  /* 0x0000000000017941 */ /* 0x000fea0003800000 */
.L_x_146:
        /* <DEDUP_REMOVED lines=9> */
.L_x_149:
[----:B------:R-:W-:Y:S05]  /*4ab0*/  BSYNC B1 ;  /* 0x0000000000017941 */ /* 0x000fea0003800000 */
.L_x_148:
        /* <DEDUP_REMOVED lines=10> */
.L_x_151:
[----:B------:R-:W-:Y:S05]  /*4b60*/  BSYNC B1 ;  /* 0x0000000000017941 */ /* 0x000fea0003800000 */
.L_x_150:
[----:B-----5:R-:W-:Y:S01]  /*4b70*/  HADD2.F32 R5, -RZ, R24.H0_H0 ;  /* 0x20000018ff057230 */ /* 0x020fe20000004100 */
[----:B------:R-:W-:Y:S01]  /*4b80*/  ISETP.GT.AND P0, PT, R4, 0x79, PT ;  /* 0x000000790400780c */ /* 0x000fe20003f04270 */
[----:B------:R-:W-:Y:S01]  /*4b90*/  @P2 IMAD.MOV.U32 R4, RZ, RZ, R10 ;  /* 0x000000ffff042224 */ /* 0x000fe200078e000a */
[----:B------:R-:W-:Y:S02]  /*4ba0*/  BSSY B1, `(.L_x_152) ;  /* 0x000000a000017945 */ /* 0x000fe40003800000 */
[----:B------:R-:W-:Y:S01]  /*4bb0*/  FMUL R5, R5, R90 ;  /* 0x0000005a05057220 */ /* 0x000fe20000400000 */
[----:B------:R-:W-:-:S03]  /*4bc0*/  ISETP.GT.AND P3, PT, R3, RZ, P0 ;  /* 0x000000ff0300720c */ /* 0x000fc60000764270 */
[----:B------:R-:W-:-:S05]  /*4bd0*/  FFMA R5, R84, R23, R5 ;  /* 0x0000001754057223 */ /* 0x000fca0000000005 */
[----:B------:R-:W-:-:S04]  /*4be0*/  F2FP.F16.F32.PACK_AB R5, RZ, R5 ;  /* 0x00000005ff05723e */ /* 0x000fc800000000ff */
[----:B0-----:R-:W-:Y:S01]  /*4bf0*/  PRMT R14, R5, 0x7610, R14 ;  /* 0x00007610050e7816 */ /* 0x001fe2000000000e */
[----:B------:R-:W-:-:S05]  /*4c00*/  @P2 IMAD.MOV.U32 R5, RZ, RZ, R11 ;  /* 0x000000ffff052224 */ /* 0x000fca00078e000b */
[----:B------:R0:W-:Y:S01]  /*4c10*/  @P2 STG.E.U16 desc[UR38][R4.64+0xf0], R14 ;  /* 0x0000f00e04002986 */ /* 0x0001e2000c101526 */
[----:B------:R-:W-:Y:S05]  /*4c20*/  @!P3 BRA `(.L_x_153) ;  /* 0x000000000004b947 */ /* 0x000fea0003800000 */
[----:B------:R0:W5:Y:S02]  /*4c30*/  LDG.E.LTC128B.U16 R24, desc[UR38][R6.64+0xf2] ;  /* 0x0000f22606187981 */ /* 0x000164000c1e1520 */
.L_x_153:
[----:B------:R-:W-:Y:S05]  /*4c40*/  BSYNC B1 ;  /* 0x0000000000017941 */ /* 0x000fea0003800000 */
.L_x_152:
        /* <DEDUP_REMOVED lines=9> */
.L_x_155:
[----:B------:R-:W-:Y:S05]  /*4ce0*/  BSYNC B1 ;  /* 0x0000000000017941 */ /* 0x000fea0003800000 */
.L_x_154:
[----:B-----5:R-:W-:Y:S01]  /*4cf0*/  HADD2.F32 R5, -RZ, R24.H0_H0 ;  /* 0x20000018ff057230 */ /* 0x020fe20000004100 */
[----:B------:R-:W-:Y:S01]  /*4d00*/  ISETP.GT.AND P0, PT, R3, 0x8, P0 ;  /* 0x000000080300780c */ /* 0x000fe20000704270 */
[----:B0-----:R-:W-:Y:S01]  /*4d10*/  @P1 IMAD.MOV.U32 R4, RZ, RZ, R12 ;  /* 0x000000ffff041224 */ /* 0x001fe200078e000c */
[----:B------:R-:W-:Y:S02]  /*4d20*/  BSSY B1, `(.L_x_156) ;  /* 0x0000009000017945 */ /* 0x000fe40003800000 */
[----:B------:R-:W-:-:S04]  /*4d30*/  FMUL R5, R5, R90 ;  /* 0x0000005a05057220 */ /* 0x000fc80000400000 */
[----:B------:R-:W-:-:S05]  /*4d40*/  FFMA R5, R86, R23, R5 ;  /* 0x0000001756057223 */ /* 0x000fca0000000005 */
[----:B------:R-:W-:-:S04]  /*4d50*/  F2FP.F16.F32.PACK_AB R5, RZ, R5 ;  /* 0x00000005ff05723e */ /* 0x000fc800000000ff */
[----:B-1-3--:R-:W-:Y:S01]  /*4d60*/  PRMT R6, R5, 0x7610, R6 ;  /* 0x0000761005067816 */ /* 0x00afe20000000006 */
[----:B------:R-:W-:-:S05]  /*4d70*/  @P1 IMAD.MOV.U32 R5, RZ, RZ, R13 ;  /* 0x000000ffff051224 */ /* 0x000fca00078e000d */
[----:B------:R0:W-:Y:S01]  /*4d80*/  @P1 STG.E.U16 desc[UR38][R4.64+0xf0], R6 ;  /* 0x0000f00604001986 */ /* 0x0001e2000c101526 */
[----:B------:R-:W-:Y:S05]  /*4d90*/  @!P0 BRA `(.L_x_157) ;  /* 0x0000000000048947 */ /* 0x000fea0003800000 */
[----:B------:R1:W5:Y:S02]  /*4da0*/  LDG.E.LTC128B.U16 R24, desc[UR38][R8.64+0xf2] ;  /* 0x0000f22608187981 */ /* 0x000364000c1e1520 */
.L_x_157:
[----:B------:R-:W-:Y:S05]  /*4db0*/  BSYNC B1 ;  /* 0x0000000000017941 */ /* 0x000fea0003800000 */
.L_x_156:
[----:B------:R-:W-:Y:S05]  /*4dc0*/  @!P0 BRA `(.L_x_158) ;  /* 0x0000001000e88947 */ /* 0x000fea0003800000 */
[----:B-----5:R-:W-:-:S05]  /*4dd0*/  HADD2.F32 R3, -RZ, R24.H0_H0 ;  /* 0x20000018ff037230 */ /* 0x020fca0000004100 */
[----:B0-----:R-:W-:-:S04]  /*4de0*/  FMUL R4, R3, R90 ;  /* 0x0000005a03047220 */ /* 0x001fc80000400000 */
[----:B------:R-:W-:-:S05]  /*4df0*/  FFMA R4, R87, R23, R4 ;  /* 0x0000001757047223 */ /* 0x000fca0000000004 */
[----:B------:R-:W-:-:S05]  /*4e00*/  F2FP.F16.F32.PACK_AB R4, RZ, R4 ;  /* 0x00000004ff04723e */ /* 0x000fca00000000ff */
[----:B------:R3:W-:Y:S01]  /*4e10*/  STG.E.U16 desc[UR38][R12.64+0xf2], R4 ;  /* 0x0000f2040c007986 */ /* 0x0007e2000c101526 */
[----:B------:R-:W-:Y:S05]  /*4e20*/  BRA `(.L_x_158) ;  /* 0x0000001000d07947 */ /* 0x000fea0003800000 */
.L_x_33:
[----:B------:R-:W-:Y:S01]  /*4e30*/  ISETP.GT.AND P3, PT, R4, 0x1, PT ;  /* 0x000000010400780c */ /* 0x000fe20003f64270 */
[----:B------:R-:W-:Y:S01]  /*4e40*/  ULDC.64 UR4, c[0x0][0x5c0] ;  /* 0x0001700000047ab9 */ /* 0x000fe20000000a00 */
[-C--:B------:R-:W-:Y:S01]  /*4e50*/  FMUL R24, R24, R23.reuse ;  /* 0x0000001718187220 */ /* 0x080fe20000400000 */
[----:B------:R-:W-:Y:S01]  /*4e60*/  LEA R6, P4, R106, UR4, 0x1 ;  /* 0x000000046a067c11 */ /* 0x000fe2000f8808ff */
[-C--:B------:R-:W-:Y:S01]  /*4e70*/  FMUL R25, R25, R23.reuse ;  /* 0x0000001719197220 */ /* 0x080fe20000400000 */
[----:B------:R-:W-:Y:S01]  /*4e80*/  ISETP.GT.AND P0, PT, R3, RZ, P3 ;  /* 0x000000ff0300720c */ /* 0x000fe20001f04270 */
[-C--:B------:R-:W-:Y:S01]  /*4e90*/  FMUL R26, R26, R23.reuse ;  /* 0x000000171a1a7220 */ /* 0x080fe20000400000 */
[----:B------:R-:W-:Y:S01]  /*4ea0*/  F2FP.F16.F32.PACK_AB R24, RZ, R24 ;  /* 0x00000018ff18723e */ /* 0x000fe200000000ff */
[-C--:B------:R-:W-:Y:S01]  /*4eb0*/  FMUL R27, R27, R23.reuse ;  /* 0x000000171b1b7220 */ /* 0x080fe20000400000 */
[----:B------:R-:W-:Y:S01]  /*4ec0*/  LEA.HI.X R7, R106, UR5, R103, 0x1, P4 ;  /* 0x000000056a077c11 */ /* 0x000fe2000a0f0c67 */
[----:B------:R-:W-:Y:S01]  /*4ed0*/  FMUL R28, R28, R23 ;  /* 0x000000171c1c7220 */ /* 0x000fe20000400000 */
[----:B------:R-:W-:Y:S01]  /*4ee0*/  F2FP.F16.F32.PACK_AB R25, RZ, R25 ;  /* 0x00000019ff19723e */ /* 0x000fe200000000ff */
[-C--:B------:R-:W-:Y:S01]  /*4ef0*/  FMUL R29, R29, R23.reuse ;  /* 0x000000171d1d7220 */ /* 0x080fe20000400000 */
[----:B------:R-:W-:Y:S01]  /*4f00*/  ISETP.GT.AND P2, PT, R3, 0x8, P2 ;  /* 0x000000080300780c */ /* 0x000fe20001744270 */
[----:B------:R-:W-:Y:S01]  /*4f10*/  @P1 STG.E.U16 desc[UR38][R6.64], R24 ;  /* 0x0000001806001986 */ /* 0x000fe2000c101526 */
[----:B------:R-:W-:Y:S01]  /*4f20*/  ISETP.GT.AND P1, PT, R4, 0x8, PT ;  /* 0x000000080400780c */ /* 0x000fe20003f24270 */
[-C--:B------:R-:W-:Y:S01]  /*4f30*/  FMUL R30, R30, R23.reuse ;  /* 0x000000171e1e7220 */ /* 0x080fe20000400000 */
[C---:B------:R-:W-:Y:S01]  /*4f40*/  SHF.L.U64.HI R5, R91.reuse, 0x1, R92 ;  /* 0x000000015b057819 */ /* 0x040fe2000001025c */
[----:B------:R-:W-:Y:S01]  /*4f50*/  @P0 STG.E.U16 desc[UR38][R6.64+0x2], R25 ;  /* 0x0000021906000986 */ /* 0x000fe2000c101526 */
[----:B------:R-:W-:Y:S01]  /*4f60*/  LEA R8, P5, R91, R6, 0x1 ;  /* 0x000000065b087211 */ /* 0x000fe200078a08ff */
[-C--:B------:R-:W-:Y:S01]  /*4f70*/  FMUL R31, R31, R23.reuse ;  /* 0x000000171f1f7220 */ /* 0x080fe20000400000 */
[----:B------:R-:W-:Y:S01]  /*4f80*/  ISETP.GT.AND P3, PT, R3, 0x8, P3 ;  /* 0x000000080300780c */ /* 0x000fe20001f64270 */
[-C--:B------:R-:W-:Y:S01]  /*4f90*/  FMUL R32, R32, R23.reuse ;  /* 0x0000001720207220 */ /* 0x080fe20000400000 */
[----:B------:R-:W-:Y:S01]  /*4fa0*/  ISETP.GT.AND P0, PT, R4, 0x9, PT ;  /* 0x000000090400780c */ /* 0x000fe20003f04270 */
[----:B------:R-:W-:Y:S01]  /*4fb0*/  IMAD.X R9, R5, 0x1, R7, P5 ;  /* 0x0000000105097824 */ /* 0x000fe200028e0607 */
[----:B------:R-:W-:Y:S01]  /*4fc0*/  ISETP.GT.AND P4, PT, R3, RZ, P1 ;  /* 0x000000ff0300720c */ /* 0x000fe20000f84270 */
[-C--:B------:R-:W-:Y:S01]  /*4fd0*/  FMUL R33, R33, R23.reuse ;  /* 0x0000001721217220 */ /* 0x080fe20000400000 */
[----:B------:R-:W-:Y:S01]  /*4fe0*/  F2FP.F16.F32.PACK_AB R26, RZ, R26 ;  /* 0x0000001aff1a723e */ /* 0x000fe200000000ff */
[-C--:B------:R-:W-:Y:S01]  /*4ff0*/  FMUL R34, R34, R23.reuse ;  /* 0x0000001722227220 */ /* 0x080fe20000400000 */
[----:B------:R-:W-:Y:S01]  /*5000*/  ISETP.GT.AND P5, PT, R3, RZ, P0 ;  /* 0x000000ff0300720c */ /* 0x000fe200007a4270 */
[----:B------:R-:W-:Y:S01]  /*5010*/  FMUL R35, R35, R23 ;  /* 0x0000001723237220 */ /* 0x000fe20000400000 */
[----:B------:R-:W-:Y:S01]  /*5020*/  F2FP.F16.F32.PACK_AB R27, RZ, R27 ;  /* 0x0000001bff1b723e */ /* 0x000fe200000000ff */
[----:B------:R-:W-:Y:S01]  /*5030*/  @P2 STG.E.U16 desc[UR38][R8.64], R26 ;  /* 0x0000001a08002986 */ /* 0x000fe2000c101526 */
[----:B------:R-:W-:Y:S01]  /*5040*/  F2FP.F16.F32.PACK_AB R28, RZ, R28 ;  /* 0x0000001cff1c723e */ /* 0x000fe200000000ff */
[-C--:B------:R-:W-:Y:S01]  /*5050*/  FMUL R36, R36, R23.reuse ;  /* 0x0000001724247220 */ /* 0x080fe20000400000 */
[----:B------:R-:W-:Y:S01]  /*5060*/  ISETP.GT.AND P2, PT, R3, 0x8, P1 ;  /* 0x000000080300780c */ /* 0x000fe20000f44270 */
[----:B------:R-:W-:Y:S01]  /*5070*/  @P3 STG.E.U16 desc[UR38][R8.64+0x2], R27 ;  /* 0x0000021b08003986 */ /* 0x000fe2000c101526 */
[----:B------:R-:W-:Y:S01]  /*5080*/  ISETP.GT.AND P1, PT, R4, 0x10, PT ;  /* 0x000000100400780c */ /* 0x000fe20003f24270 */
[----:B------:R-:W-:Y:S01]  /*5090*/  FMUL R37, R37, R23 ;  /* 0x0000001725257220 */ /* 0x000fe20000400000 */
[----:B------:R-:W-:Y:S01]  /*50a0*/  F2FP.F16.F32.PACK_AB R29, RZ, R29 ;  /* 0x0000001dff1d723e */ /* 0x000fe200000000ff */
[----:B------:R-:W-:Y:S01]  /*50b0*/  @P4 STG.E.U16 desc[UR38][R6.64+0x10], R28 ;  /* 0x0000101c06004986 */ /* 0x000fe2000c101526 */
[C---:B------:R-:W-:Y:S01]  /*50c0*/  ISETP.GT.AND P3, PT, R3.reuse, 0x8, P0 ;  /* 0x000000080300780c */ /* 0x040fe20000764270 */
[-C--:B------:R-:W-:Y:S01]  /*50d0*/  FMUL R38, R38, R23.reuse ;  /* 0x0000001726267220 */ /* 0x080fe20000400000 */
[----:B------:R-:W-:Y:S01]  /*50e0*/  ISETP.GT.AND P0, PT, R4, 0x11, PT ;  /* 0x000000110400780c */ /* 0x000fe20003f04270 */
[----:B------:R-:W-:Y:S01]  /*50f0*/  @P5 STG.E.U16 desc[UR38][R6.64+0x12], R29 ;  /* 0x0000121d06005986 */ /* 0x000fe2000c101526 */
        /* <DEDUP_REMOVED lines=161> */
[----:B------:R-:W-:Y:S01]  /*5b10*/  FMUL R87, R87, R23 ;  /* 0x0000001757577220 */ /* 0x000fe20000400000 */
[----:B------:R-:W-:-:S02]  /*5b20*/  F2FP.F16.F32.PACK_AB R62, RZ, R62 ;  /* 0x0000003eff3e723e */ /* 0x000fc400000000ff */
[C---:B------:R-:W-:Y:S02]  /*5b30*/  ISETP.GT.AND P5, PT, R3.reuse, RZ, P0 ;  /* 0x000000ff0300720c */ /* 0x040fe400007a4270 */
[----:B------:R-:W-:Y:S01]  /*5b40*/  F2FP.F16.F32.PACK_AB R63, RZ, R63 ;  /* 0x0000003fff3f723e */ /* 0x000fe200000000ff */
[----:B------:R-:W-:Y:S01]  /*5b50*/  @P2 STG.E.U16 desc[UR38][R8.64+0x90], R62 ;  /* 0x0000903e08002986 */ /* 0x000fe2000c101526 */
[----:B------:R-:W-:Y:S02]  /*5b60*/  F2FP.F16.F32.PACK_AB R64, RZ, R64 ;  /* 0x00000040ff40723e */ /* 0x000fe400000000ff */
[C---:B------:R-:W-:Y:S01]  /*5b70*/  ISETP.GT.AND P2, PT, R3.reuse, 0x8, P1 ;  /* 0x000000080300780c */ /* 0x040fe20000f44270 */
[----:B------:R-:W-:Y:S01]  /*5b80*/  @P3 STG.E.U16 desc[UR38][R8.64+0x92], R63 ;  /* 0x0000923f08003986 */ /* 0x000fe2000c101526 */
[----:B------:R-:W-:Y:S02]  /*5b90*/  ISETP.GT.AND P1, PT, R4, 0x58, PT ;  /* 0x000000580400780c */ /* 0x000fe40003f24270 */
[----:B------:R-:W-:Y:S01]  /*5ba0*/  F2FP.F16.F32.PACK_AB R65, RZ, R65 ;  /* 0x00000041ff41723e */ /* 0x000fe200000000ff */
[----:B------:R-:W-:Y:S01]  /*5bb0*/  @P4 STG.E.U16 desc[UR38][R6.64+0xa0], R64 ;  /* 0x0000a04006004986 */ /* 0x000fe2000c101526 */
[----:B------:R-:W-:-:S02]  /*5bc0*/  ISETP.GT.AND P3, PT, R3, 0x8, P0 ;  /* 0x000000080300780c */ /* 0x000fc40000764270 */
[----:B------:R-:W-:Y:S01]  /*5bd0*/  ISETP.GT.AND P0, PT, R4, 0x59, PT ;  /* 0x000000590400780c */ /* 0x000fe20003f04270 */
[----:B------:R-:W-:Y:S01]  /*5be0*/  @P5 STG.E.U16 desc[UR38][R6.64+0xa2], R65 ;  /* 0x0000a24106005986 */ /* 0x000fe2000c101526 */
[C---:B------:R-:W-:Y:S02]  /*5bf0*/  ISETP.GT.AND P4, PT, R3.reuse, RZ, P1 ;  /* 0x000000ff0300720c */ /* 0x040fe40000f84270 */
[----:B------:R-:W-:Y:S02]  /*5c00*/  F2FP.F16.F32.PACK_AB R66, RZ, R66 ;  /* 0x00000042ff42723e */ /* 0x000fe400000000ff */
[----:B------:R-:W-:Y:S02]  /*5c10*/  ISETP.GT.AND P5, PT, R3, RZ, P0 ;  /* 0x000000ff0300720c */ /* 0x000fe400007a4270 */
[----:B------:R-:W-:Y:S01]  /*5c20*/  F2FP.F16.F32.PACK_AB R67, RZ, R67 ;  /* 0x00000043ff43723e */ /* 0x000fe200000000ff */
[----:B------:R-:W-:Y:S01]  /*5c30*/  @P2 STG.E.U16 desc[UR38][R8.64+0xa0], R66 ;  /* 0x0000a04208002986 */ /* 0x000fe2000c101526 */
[----:B------:R-:W-:-:S02]  /*5c40*/  F2FP.F16.F32.PACK_AB R68, RZ, R68 ;  /* 0x00000044ff44723e */ /* 0x000fc400000000ff */
[C---:B------:R-:W-:Y:S01]  /*5c50*/  ISETP.GT.AND P2, PT, R3.reuse, 0x8, P1 ;  /* 0x000000080300780c */ /* 0x040fe20000f44270 */
[----:B------:R-:W-:Y:S01]  /*5c60*/  @P3 STG.E.U16 desc[UR38][R8.64+0xa2], R67 ;  /* 0x0000a24308003986 */ /* 0x000fe2000c101526 */
[C---:B------:R-:W-:Y:S02]  /*5c70*/  ISETP.GT.AND P1, PT, R4.reuse, 0x60, PT ;  /* 0x000000600400780c */ /* 0x040fe40003f24270 */
[----:B------:R-:W-:Y:S01]  /*5c80*/  F2FP.F16.F32.PACK_AB R69, RZ, R69 ;  /* 0x00000045ff45723e */ /* 0x000fe200000000ff */
[----:B------:R-:W-:Y:S01]  /*5c90*/  @P4 STG.E.U16 desc[UR38][R6.64+0xb0], R68 ;  /* 0x0000b04406004986 */ /* 0x000fe2000c101526 */
[C---:B------:R-:W-:Y:S02]  /*5ca0*/  ISETP.GT.AND P3, PT, R3.reuse, 0x8, P0 ;  /* 0x000000080300780c */ /* 0x040fe40000764270 */
[----:B------:R-:W-:Y:S01]  /*5cb0*/  ISETP.GT.AND P0, PT, R4, 0x61, PT ;  /* 0x000000610400780c */ /* 0x000fe20003f04270 */
[----:B------:R-:W-:Y:S01]  /*5cc0*/  @P5 STG.E.U16 desc[UR38][R6.64+0xb2], R69 ;  /* 0x0000b24506005986 */ /* 0x000fe2000c101526 */
[----:B------:R-:W-:-:S02]  /*5cd0*/  ISETP.GT.AND P4, PT, R3, RZ, P1 ;  /* 0x000000ff0300720c */ /* 0x000fc40000f84270 */
[C---:B------:R-:W-:Y:S02]  /*5ce0*/  ISETP.GT.AND P5, PT, R3.reuse, RZ, P0 ;  /* 0x000000ff0300720c */ /* 0x040fe400007a4270 */
[----:B------:R-:W-:Y:S02]  /*5cf0*/  F2FP.F16.F32.PACK_AB R70, RZ, R70 ;  /* 0x00000046ff46723e */ /* 0x000fe400000000ff */
[----:B------:R-:W-:Y:S02]  /*5d00*/  F2FP.F16.F32.PACK_AB R71, RZ, R71 ;  /* 0x00000047ff47723e */ /* 0x000fe400000000ff */
[----:B------:R-:W-:Y:S01]  /*5d10*/  F2FP.F16.F32.PACK_AB R72, RZ, R72 ;  /* 0x00000048ff48723e */ /* 0x000fe200000000ff */
[----:B------:R-:W-:Y:S01]  /*5d20*/  @P2 STG.E.U16 desc[UR38][R8.64+0xb0], R70 ;  /* 0x0000b04608002986 */ /* 0x000fe2000c101526 */
[----:B------:R-:W-:Y:S02]  /*5d30*/  F2FP.F16.F32.PACK_AB R73, RZ, R73 ;  /* 0x00000049ff49723e */ /* 0x000fe400000000ff */
[C---:B------:R-:W-:Y:S01]  /*5d40*/  ISETP.GT.AND P1, PT, R3.reuse, 0x8, P1 ;  /* 0x000000080300780c */ /* 0x040fe20000f24270 */
[----:B------:R-:W-:Y:S01]  /*5d50*/  @P3 STG.E.U16 desc[UR38][R8.64+0xb2], R71 ;  /* 0x0000b24708003986 */ /* 0x000fe2000c101526 */
[----:B------:R-:W-:-:S02]  /*5d60*/  ISETP.GT.AND P2, PT, R3, 0x8, P0 ;  /* 0x000000080300780c */ /* 0x000fc40000744270 */
[C---:B------:R-:W-:Y:S01]  /*5d70*/  ISETP.GT.AND P0, PT, R4.reuse, 0x69, PT ;  /* 0x000000690400780c */ /* 0x040fe20003f04270 */
[----:B------:R-:W-:Y:S01]  /*5d80*/  @P4 STG.E.U16 desc[UR38][R6.64+0xc0], R72 ;  /* 0x0000c04806004986 */ /* 0x000fe2000c101526 */
[----:B------:R-:W-:Y:S02]  /*5d90*/  ISETP.GT.AND P4, PT, R4, 0x68, PT ;  /* 0x000000680400780c */ /* 0x000fe40003f84270 */
[----:B------:R-:W-:Y:S01]  /*5da0*/  F2FP.F16.F32.PACK_AB R74, RZ, R74 ;  /* 0x0000004aff4a723e */ /* 0x000fe200000000ff */
[----:B------:R-:W-:Y:S01]  /*5db0*/  @P5 STG.E.U16 desc[UR38][R6.64+0xc2], R73 ;  /* 0x0000c24906005986 */ /* 0x000fe2000c101526 */
[C---:B------:R-:W-:Y:S02]  /*5dc0*/  ISETP.GT.AND P5, PT, R3.reuse, RZ, P4 ;  /* 0x000000ff0300720c */ /* 0x040fe400027a4270 */
[----:B------:R-:W-:Y:S01]  /*5dd0*/  ISETP.GT.AND P3, PT, R3, RZ, P0 ;  /* 0x000000ff0300720c */ /* 0x000fe20000764270 */
[----:B------:R-:W-:Y:S01]  /*5de0*/  @P1 STG.E.U16 desc[UR38][R8.64+0xc0], R74 ;  /* 0x0000c04a08001986 */ /* 0x000fe2000c101526 */
[----:B------:R-:W-:-:S02]  /*5df0*/  F2FP.F16.F32.PACK_AB R75, RZ, R75 ;  /* 0x0000004bff4b723e */ /* 0x000fc400000000ff */
[----:B------:R-:W-:Y:S02]  /*5e00*/  F2FP.F16.F32.PACK_AB R76, RZ, R76 ;  /* 0x0000004cff4c723e */ /* 0x000fe400000000ff */
[C---:B------:R-:W-:Y:S01]  /*5e10*/  ISETP.GT.AND P4, PT, R3.reuse, 0x8, P4 ;  /* 0x000000080300780c */ /* 0x040fe20002784270 */
[----:B------:R-:W-:Y:S01]  /*5e20*/  @P2 STG.E.U16 desc[UR38][R8.64+0xc2], R75 ;  /* 0x0000c24b08002986 */ /* 0x000fe2000c101526 */
[----:B------:R-:W-:Y:S02]  /*5e30*/  F2FP.F16.F32.PACK_AB R77, RZ, R77 ;  /* 0x0000004dff4d723e */ /* 0x000fe400000000ff */
[C---:B------:R-:W-:Y:S01]  /*5e40*/  ISETP.GT.AND P2, PT, R4.reuse, 0x71, PT ;  /* 0x000000710400780c */ /* 0x040fe20003f44270 */
[----:B------:R-:W-:Y:S01]  /*5e50*/  @P5 STG.E.U16 desc[UR38][R6.64+0xd0], R76 ;  /* 0x0000d04c06005986 */ /* 0x000fe2000c101526 */
[----:B------:R-:W-:Y:S02]  /*5e60*/  ISETP.GT.AND P5, PT, R3, 0x8, P0 ;  /* 0x000000080300780c */ /* 0x000fe400007a4270 */
[C---:B------:R-:W-:Y:S01]  /*5e70*/  ISETP.GT.AND P1, PT, R4.reuse, 0x78, PT ;  /* 0x000000780400780c */ /* 0x040fe20003f24270 */
[----:B------:R-:W-:Y:S01]  /*5e80*/  @P3 STG.E.U16 desc[UR38][R6.64+0xd2], R77 ;  /* 0x0000d24d06003986 */ /* 0x000fe2000c101526 */
[----:B------:R-:W-:-:S02]  /*5e90*/  ISETP.GT.AND P3, PT, R4, 0x70, PT ;  /* 0x000000700400780c */ /* 0x000fc40003f64270 */
[----:B------:R-:W-:Y:S01]  /*5ea0*/  ISETP.GT.AND P0, PT, R4, 0x79, PT ;  /* 0x000000790400780c */ /* 0x000fe20003f04270 */
[----:B------:R-:W-:Y:S01]  /*5eb0*/  @P4 IMAD.MOV.U32 R4, RZ, RZ, R8 ;  /* 0x000000ffff044224 */ /* 0x000fe200078e0008 */
[----:B------:R-:W-:Y:S01]  /*5ec0*/  F2FP.F16.F32.PACK_AB R78, RZ, R78 ;  /* 0x0000004eff4e723e */ /* 0x000fe200000000ff */
[----:B------:R-:W-:Y:S01]  /*5ed0*/  @P4 IMAD.MOV.U32 R5, RZ, RZ, R9 ;  /* 0x000000ffff054224 */ /* 0x000fe200078e0009 */
[----:B------:R-:W-:Y:S02]  /*5ee0*/  F2FP.F16.F32.PACK_AB R79, RZ, R79 ;  /* 0x0000004fff4f723e */ /* 0x000fe400000000ff */
[----:B------:R-:W-:Y:S02]  /*5ef0*/  F2FP.F16.F32.PACK_AB R80, RZ, R80 ;  /* 0x00000050ff50723e */ /* 0x000fe400000000ff */
[----:B------:R0:W-:Y:S01]  /*5f00*/  @P4 STG.E.U16 desc[UR38][R4.64+0xd0], R78 ;  /* 0x0000d04e04004986 */ /* 0x0001e2000c101526 */
[----:B------:R-:W-:Y:S02]  /*5f10*/  ISETP.GT.AND P4, PT, R3, RZ, P2 ;  /* 0x000000ff0300720c */ /* 0x000fe40001784270 */
[----:B------:R-:W-:-:S02]  /*5f20*/  F2FP.F16.F32.PACK_AB R81, RZ, R81 ;  /* 0x00000051ff51723e */ /* 0x000fc400000000ff */
[----:B------:R-:W-:Y:S02]  /*5f30*/  ISETP.GT.AND P2, PT, R3, 0x8, P2 ;  /* 0x000000080300780c */ /* 0x000fe40001744270 */
[----:B------:R-:W-:Y:S02]  /*5f40*/  F2FP.F16.F32.PACK_AB R82, RZ, R82 ;  /* 0x00000052ff52723e */ /* 0x000fe400000000ff */
[----:B------:R-:W-:Y:S02]  /*5f50*/  F2FP.F16.F32.PACK_AB R83, RZ, R83 ;  /* 0x00000053ff53723e */ /* 0x000fe400000000ff */
[----:B------:R-:W-:Y:S01]  /*5f60*/  F2FP.F16.F32.PACK_AB R84, RZ, R84 ;  /* 0x00000054ff54723e */ /* 0x000fe200000000ff */
[----:B0-----:R-:W-:Y:S01]  /*5f70*/  @P5 IMAD.MOV.U32 R4, RZ, RZ, R8 ;  /* 0x000000ffff045224 */ /* 0x001fe200078e0008 */
[----:B------:R-:W-:Y:S01]  /*5f80*/  F2FP.F16.F32.PACK_AB R85, RZ, R85 ;  /* 0x00000055ff55723e */ /* 0x000fe200000000ff */
[----:B------:R-:W-:Y:S01]  /*5f90*/  @P5 IMAD.MOV.U32 R5, RZ, RZ, R9 ;  /* 0x000000ffff055224 */ /* 0x000fe200078e0009 */
[----:B------:R-:W-:-:S02]  /*5fa0*/  F2FP.F16.F32.PACK_AB R86, RZ, R86 ;  /* 0x00000056ff56723e */ /* 0x000fc400000000ff */
[----:B------:R-:W-:Y:S02]  /*5fb0*/  F2FP.F16.F32.PACK_AB R87, RZ, R87 ;  /* 0x00000057ff57723e */ /* 0x000fe400000000ff */
[----:B------:R0:W-:Y:S01]  /*5fc0*/  @P5 STG.E.U16 desc[UR38][R4.64+0xd2], R79 ;  /* 0x0000d24f04005986 */ /* 0x0001e2000c101526 */
[C---:B------:R-:W-:Y:S02]  /*5fd0*/  ISETP.GT.AND P5, PT, R3.reuse, RZ, P3 ;  /* 0x000000ff0300720c */ /* 0x040fe40001fa4270 */
[----:B------:R-:W-:-:S11]  /*5fe0*/  ISETP.GT.AND P3, PT, R3, 0x8, P3 ;  /* 0x000000080300780c */ /* 0x000fd60001f64270 */
[----:B0-----:R-:W-:Y:S02]  /*5ff0*/  @P5 IMAD.MOV.U32 R4, RZ, RZ, R6 ;  /* 0x000000ffff045224 */ /* 0x001fe400078e0006 */
[----:B------:R-:W-:-:S05]  /*6000*/  @P5 IMAD.MOV.U32 R5, RZ, RZ, R7 ;  /* 0x000000ffff055224 */ /* 0x000fca00078e0007 */
[----:B------:R0:W-:Y:S01]  /*6010*/  @P5 STG.E.U16 desc[UR38][R4.64+0xe0], R80 ;  /* 0x0000e05004005986 */ /* 0x0001e2000c101526 */
[C---:B------:R-:W-:Y:S02]  /*6020*/  ISETP.GT.AND P5, PT, R3.reuse, RZ, P0 ;  /* 0x000000ff0300720c */ /* 0x040fe400007a4270 */
[----:B------:R-:W-:Y:S01]  /*6030*/  ISETP.GT.AND P0, PT, R3, 0x8, P0 ;  /* 0x000000080300780c */ /* 0x000fe20000704270 */
[----:B0-----:R-:W-:Y:S02]  /*6040*/  @P4 IMAD.MOV.U32 R4, RZ, RZ, R6 ;  /* 0x000000ffff044224 */ /* 0x001fe400078e0006 */
[----:B------:R-:W-:-:S05]  /*6050*/  @P4 IMAD.MOV.U32 R5, RZ, RZ, R7 ;  /* 0x000000ffff054224 */ /* 0x000fca00078e0007 */
[----:B------:R0:W-:Y:S01]  /*6060*/  @P4 STG.E.U16 desc[UR38][R4.64+0xe2], R81 ;  /* 0x0000e25104004986 */ /* 0x0001e2000c101526 */
[C---:B------:R-:W-:Y:S02]  /*6070*/  ISETP.GT.AND P4, PT, R3.reuse, RZ, P1 ;  /* 0x000000ff0300720c */ /* 0x040fe40000f84270 */
[----:B------:R-:W-:Y:S01]  /*6080*/  ISETP.GT.AND P1, PT, R3, 0x8, P1 ;  /* 0x000000080300780c */ /* 0x000fe20000f24270 */
[----:B0-----:R-:W-:Y:S02]  /*6090*/  @P3 IMAD.MOV.U32 R4, RZ, RZ, R8 ;  /* 0x000000ffff043224 */ /* 0x001fe400078e0008 */
[----:B------:R-:W-:-:S05]  /*60a0*/  @P3 IMAD.MOV.U32 R5, RZ, RZ, R9 ;  /* 0x000000ffff053224 */ /* 0x000fca00078e0009 */
[----:B------:R0:W-:Y:S02]  /*60b0*/  @P3 STG.E.U16 desc[UR38][R4.64+0xe0], R82 ;  /* 0x0000e05204003986 */ /* 0x0001e4000c101526 */
[----:B0-----:R-:W-:Y:S02]  /*60c0*/  @P2 IMAD.MOV.U32 R4, RZ, RZ, R8 ;  /* 0x000000ffff042224 */ /* 0x001fe400078e0008 */
[----:B------:R-:W-:-:S05]  /*60d0*/  @P2 IMAD.MOV.U32 R5, RZ, RZ, R9 ;  /* 0x000000ffff052224 */ /* 0x000fca00078e0009 */
[----:B------:R0:W-:Y:S02]  /*60e0*/  @P2 STG.E.U16 desc[UR38][R4.64+0xe2], R83 ;  /* 0x0000e25304002986 */ /* 0x0001e4000c101526 */
[----:B0-----:R-:W-:Y:S02]  /*60f0*/  @P4 IMAD.MOV.U32 R4, RZ, RZ, R6 ;  /* 0x000000ffff044224 */ /* 0x001fe400078e0006 */
[----:B------:R-:W-:-:S05]  /*6100*/  @P4 IMAD.MOV.U32 R5, RZ, RZ, R7 ;  /* 0x000000ffff054224 */ /* 0x000fca00078e0007 */
[----:B------:R0:W-:Y:S04]  /*6110*/  @P4 STG.E.U16 desc[UR38][R4.64+0xf0], R84 ;  /* 0x0000f05404004986 */ /* 0x0001e8000c101526 */
[----:B------:R1:W-:Y:S01]  /*6120*/  @P5 STG.E.U16 desc[UR38][R6.64+0xf2], R85 ;  /* 0x0000f25506005986 */ /* 0x0003e2000c101526 */
[----:B0-----:R-:W-:Y:S02]  /*6130*/  @P1 IMAD.MOV.U32 R4, RZ, RZ, R8 ;  /* 0x000000ffff041224 */ /* 0x001fe400078e0008 */
[----:B------:R-:W-:-:S05]  /*6140*/  @P1 IMAD.MOV.U32 R5, RZ, RZ, R9 ;  /* 0x000000ffff051224 */ /* 0x000fca00078e0009 */
[----:B------:R1:W-:Y:S04]  /*6150*/  @P1 STG.E.U16 desc[UR38][R4.64+0xf0], R86 ;  /* 0x0000f05604001986 */ /* 0x0003e8000c101526 */
[----:B------:R1:W-:Y:S02]  /*6160*/  @P0 STG.E.U16 desc[UR38][R8.64+0xf2], R87 ;  /* 0x0000f25708000986 */ /* 0x0003e4000c101526 */
.L_x_158:
[----:B------:R-:W-:Y:S05]  /*6170*/  BSYNC B0 ;  /* 0x0000000000007941 */ /* 0x000fea0003800000 */
.L_x_32:
[----:B------:R-:W-:Y:S01]  /*6180*/  IADD3 R16, P0, R16, UR36, RZ ;  /* 0x0000002410107c10 */ /* 0x000fe2000ff1e0ff */
[----:B------:R-:W-:Y:S01]  /*6190*/  ULDC.64 UR4, c[0x0][0x650] ;  /* 0x0001940000047ab9 */ /* 0x000fe20000000a00 */
[----:B------:R-:W-:Y:S01]  /*61a0*/  PRMT R3, RZ, 0x7610, R3 ;  /* 0x00007610ff037816 */ /* 0x000fe20000000003 */
[----:B------:R-:W-:Y:S01]  /*61b0*/  IMAD.MOV.U32 R100, RZ, RZ, -0x1 ;  /* 0xffffffffff647424 */ /* 0x000fe200078e00ff */
[----:B------:R-:W-:Y:S01]  /*61c0*/  IADD3.X R17, R17, UR42, RZ, P0, !PT ;  /* 0x0000002a11117c10 */ /* 0x000fe200087fe4ff */
[----:B------:R-:W-:Y:S01]  /*61d0*/  IMAD.MOV.U32 R101, RZ, RZ, -0x1 ;  /* 0xffffffffff657424 */ /* 0x000fe200078e00ff */
[----:B------:R-:W-:-:S04]  /*61e0*/  ISETP.GE.U32.AND P0, PT, R16, UR4, PT ;  /* 0x0000000410007c0c */ /* 0x000fc8000bf06070 */
[----:B------:R-:W-:-:S13]  /*61f0*/  ISETP.GE.U32.AND.EX P0, PT, R17, UR5, PT, P0 ;  /* 0x0000000511007c0c */ /* 0x000fda000bf06100 */
[----:B------:R-:W-:Y:S05]  /*6200*/  @P0 BRA `(.L_x_159) ;  /* 0x00000004004c0947 */ /* 0x000fea0003800000 */
[----:B------:R-:W0:Y:S01]  /*6210*/  LDC.64 R10, c[0x0][0x628] ;  /* 0x00018a00ff0a7b82 */ /* 0x000e220000000a00 */
[----:B---3--:R-:W3:Y:S01]  /*6220*/  S2R R12, SR_CTAID.X ;  /* 0x00000000000c7919 */ /* 0x008ee20000002500 */
[----:B-12-4-:R-:W-:Y:S02]  /*6230*/  IMAD.MOV.U32 R8, RZ, RZ, R16 ;  /* 0x000000ffff087224 */ /* 0x016fe400078e0010 */
[----:B------:R-:W-:Y:S01]  /*6240*/  IMAD.MOV.U32 R9, RZ, RZ, R17 ;  /* 0x000000ffff097224 */ /* 0x000fe200078e0011 */
[----:B------:R-:W1:Y:S03]  /*6250*/  S2R R20, SR_CTAID.Y ;  /* 0x0000000000147919 */ /* 0x000e660000002600 */
[----:B------:R-:W2:Y:S08]  /*6260*/  LDC R0, c[0x0][0x630] ;  /* 0x00018c00ff007b82 */ /* 0x000eb00000000800 */
[----:B------:R-:W4:Y:S01]  /*6270*/  LDC.64 R14, c[0x0][0x620] ;  /* 0x00018800ff0e7b82 */ /* 0x000f220000000a00 */
[----:B0-----:R-:W-:-:S04]  /*6280*/  ISETP.NE.U32.AND P0, PT, R10, RZ, PT ;  /* 0x000000ff0a00720c */ /* 0x001fc80003f05070 */
[----:B------:R-:W-:-:S13]  /*6290*/  ISETP.NE.AND.EX P0, PT, R11, RZ, PT, P0 ;  /* 0x000000ff0b00720c */ /* 0x000fda0003f05300 */
[----:B-1234-:R-:W-:Y:S05]  /*62a0*/  @!P0 BRA `(.L_x_160) ;  /* 0x0000000000288947 */ /* 0x01efea0003800000 */
        /* <DEDUP_REMOVED lines=10> */
.L_x_160:
[-CC-:B------:R-:W-:Y:S01]  /*6350*/  SHF.R.U64 R101, R8, R0.reuse, R9.reuse ;  /* 0x0000000008657219 */ /* 0x180fe20000001209 */
[----:B------:R-:W0:Y:S01]  /*6360*/  LDC.64 R26, c[0x0][0x640] ;  /* 0x00019000ff1a7b82 */ /* 0x000e220000000a00 */
[----:B------:R-:W-:Y:S01]  /*6370*/  SHF.R.U32.HI R0, RZ, R0, R9 ;  /* 0x00000000ff007219 */ /* 0x000fe20000011609 */
[----:B------:R-:W-:Y:S01]  /*6380*/  ULDC UR4, c[0x0][0x150] ;  /* 0x0000540000047ab9 */ /* 0x000fe20000000800 */
[----:B------:R-:W-:Y:S02]  /*6390*/  IADD3 R3, P0, RZ, -R101, RZ ;  /* 0x80000065ff037210 */ /* 0x000fe40007f1e0ff */
[----:B------:R-:W-:-:S03]  /*63a0*/  I2FP.F32.U32 R7, R12 ;  /* 0x0000000c00077245 */ /* 0x000fc60000201000 */
[----:B------:R-:W1:Y:S01]  /*63b0*/  LDC R6, c[0x0][0x618] ;  /* 0x00018600ff067b82 */ /* 0x000e620000000800 */
[----:B------:R-:W-:Y:S02]  /*63c0*/  IMAD.X R5, RZ, RZ, ~R0, P0 ;  /* 0x000000ffff057224 */ /* 0x000fe400000e0e00 */
[----:B------:R-:W-:Y:S01]  /*63d0*/  FMUL R7, R7, UR4 ;  /* 0x0000000407077c20 */ /* 0x000fe20008400000 */
[----:B------:R-:W-:Y:S01]  /*63e0*/  ULDC UR4, c[0x0][0x154] ;  /* 0x0000550000047ab9 */ /* 0x000fe20000000800 */
[-C--:B------:R-:W-:Y:S02]  /*63f0*/  IMAD R0, R5, R14.reuse, RZ ;  /* 0x0000000e05007224 */ /* 0x080fe400078e02ff */
[C---:B------:R-:W-:Y:S01]  /*6400*/  IMAD.WIDE.U32 R4, R3.reuse, R14, R16 ;  /* 0x0000000e03047225 */ /* 0x040fe200078e0010 */
[----:B------:R-:W2:Y:S01]  /*6410*/  LDC R8, c[0x0][0x608] ;  /* 0x00018200ff087b82 */ /* 0x000ea20000000800 */
[----:B------:R-:W3:Y:S02]  /*6420*/  F2I.U32.TRUNC.NTZ R7, R7 ;  /* 0x0000000700077305 */ /* 0x000ee4000020f000 */
[----:B------:R-:W-:Y:S01]  /*6430*/  IMAD R3, R3, R15, R0 ;  /* 0x0000000f03037224 */ /* 0x000fe200078e0200 */
[----:B------:R-:W-:-:S03]  /*6440*/  I2FP.F32.U32 R0, R20 ;  /* 0x0000001400007245 */ /* 0x000fc60000201000 */
[----:B------:R-:W-:Y:S01]  /*6450*/  IMAD.IADD R3, R5, 0x1, R3 ;  /* 0x0000000105037824 */ /* 0x000fe200078e0203 */
[----:B------:R-:W4:Y:S01]  /*6460*/  LDC R11, c[0x0][0x658] ;  /* 0x00019600ff0b7b82 */ /* 0x000f220000000800 */
[----:B0-----:R-:W-:-:S04]  /*6470*/  ISETP.NE.U32.AND P0, PT, R26, RZ, PT ;  /* 0x000000ff1a00720c */ /* 0x001fc80003f05070 */
[----:B------:R-:W-:-:S03]  /*6480*/  ISETP.NE.AND.EX P0, PT, R27, RZ, PT, P0 ;  /* 0x000000ff1b00720c */ /* 0x000fc60003f05300 */
[----:B------:R-:W0:Y:S01]  /*6490*/  LDC R9, c[0x0][0x144] ;  /* 0x00005100ff097b82 */ /* 0x000e220000000800 */
[-C--:B-1----:R-:W-:Y:S01]  /*64a0*/  SHF.R.U64 R10, R4, R6.reuse, R3 ;  /* 0x00000006040a7219 */ /* 0x082fe20000001203 */
[----:B---3--:R-:W-:Y:S01]  /*64b0*/  IMAD.MOV R7, RZ, RZ, -R7 ;  /* 0x000000ffff077224 */ /* 0x008fe200078e0a07 */
[----:B------:R-:W-:Y:S01]  /*64c0*/  SHF.R.U32.HI R3, RZ, R6, R3 ;  /* 0x00000006ff037219 */ /* 0x000fe20000011603 */
[----:B------:R-:W-:-:S04]  /*64d0*/  FMUL R6, R0, UR4 ;  /* 0x0000000400067c20 */ /* 0x000fc80008400000 */
[----:B------:R-:W1:Y:S01]  /*64e0*/  LDC R21, c[0x0][0x148] ;  /* 0x00005200ff157b82 */ /* 0x000e620000000800 */
[----:B------:R3:W0:Y:S01]  /*64f0*/  F2I.U32.TRUNC.NTZ R14, R6 ;  /* 0x00000006000e7305 */ /* 0x000622000020f000 */
[-CC-:B--2---:R-:W-:Y:S02]  /*6500*/  SHF.R.U64 R13, R10, R8.reuse, R3.reuse ;  /* 0x000000080a0d7219 */ /* 0x184fe40000001203 */
[----:B------:R-:W-:-:S04]  /*6510*/  SHF.R.U32.HI R0, RZ, R8, R3 ;  /* 0x00000008ff007219 */ /* 0x000fc80000011603 */
[----:B-----5:R-:W2:Y:S01]  /*6520*/  LDC R24, c[0x0][0x648] ;  /* 0x00019200ff187b82 */ /* 0x020ea20000000800 */
[-CC-:B----4-:R-:W-:Y:S02]  /*6530*/  SHF.R.U64 R15, R13, R11.reuse, R0.reuse ;  /* 0x0000000b0d0f7219 */ /* 0x190fe40000001200 */
[----:B------:R-:W-:-:S03]  /*6540*/  SHF.R.U32.HI R5, RZ, R11, R0 ;  /* 0x0000000bff057219 */ /* 0x000fc60000011600 */
[----:B------:R-:W-:Y:S02]  /*6550*/  IMAD.MOV.U32 R4, RZ, RZ, R15 ;  /* 0x000000ffff047224 */ /* 0x000fe400078e000f */
[----:B------:R-:W4:Y:S01]  /*6560*/  LDC R28, c[0x0][0x638] ;  /* 0x00018e00ff1c7b82 */ /* 0x000f220000000800 */
[----:B0-----:R-:W-:-:S07]  /*6570*/  IMAD R25, R9, R7, R12 ;  /* 0x0000000709197224 */ /* 0x001fce00078e020c */
[----:B------:R-:W0:Y:S08]  /*6580*/  LDC R29, c[0x0][0x610] ;  /* 0x00018400ff1d7b82 */ /* 0x000e300000000800 */
[----:B------:R-:W0:Y:S01]  /*6590*/  LDC R30, c[0x0][0x600] ;  /* 0x00018000ff1e7b82 */ /* 0x000e220000000800 */
[----:B-123--:R-:W-:Y:S05]  /*65a0*/  @!P0 BRA `(.L_x_161) ;  /* 0x0000000000288947 */ /* 0x00efea0003800000 */
[----:B------:R-:W1:Y:S02]  /*65b0*/  LDC R0, c[0x0][0x64c] ;  /* 0x00019300ff007b82 */ /* 0x000e640000000800 */
[----:B-1----:R-:W-:-:S05]  /*65c0*/  IADD3 R3, P0, R15, R0, RZ ;  /* 0x000000000f037210 */ /* 0x002fca0007f1e0ff */
        /* <DEDUP_REMOVED lines=8> */
.L_x_161:
[----:B------:R-:W-:Y:S01]  /*6650*/  ISETP.NE.AND P0, PT, R2, 0x1, PT ;  /* 0x000000010200780c */ /* 0x000fe20003f05270 */
[----:B------:R-:W-:Y:S01]  /*6660*/  IMAD.MOV R14, RZ, RZ, -R14 ;  /* 0x000000ffff0e7224 */ /* 0x000fe200078e0a0e */
[----:B------:R-:W-:Y:S02]  /*6670*/  SHF.R.U64 R3, R4, R24, R5 ;  /* 0x0000001804037219 */ /* 0x000fe40000001205 */
[----:B------:R-:W-:Y:S02]  /*6680*/  LOP3.LUT R0, R13, R98, RZ, 0xc0, !PT ;  /* 0x000000620d007212 */ /* 0x000fe400078ec0ff */
[----:B------:R-:W-:Y:S01]  /*6690*/  LOP3.LUT R10, R10, R97, RZ, 0xc0, !PT ;  /* 0x000000610a0a7212 */ /* 0x000fe200078ec0ff */
[----:B------:R-:W-:Y:S02]  /*66a0*/  IMAD.MOV R4, RZ, RZ, -R3 ;  /* 0x000000ffff047224 */ /* 0x000fe400078e0a03 */
[----:B------:R-:W-:Y:S02]  /*66b0*/  IMAD R0, R93, R3, R0 ;  /* 0x000000035d007224 */ /* 0x000fe400078e0200 */
[----:B----4-:R-:W-:-:S02]  /*66c0*/  IMAD R3, R4, R28, R15 ;  /* 0x0000001c04037224 */ /* 0x010fc400078e020f */
[----:B------:R-:W-:Y:S02]  /*66d0*/  @P0 IMAD R25, R21, R14, R20 ;  /* 0x0000000e15190224 */ /* 0x000fe400078e0214 */
[----:B0-----:R-:W-:Y:S02]  /*66e0*/  IMAD R5, R3, R30, R10 ;  /* 0x0000001e03057224 */ /* 0x001fe400078e020a */
[----:B------:R-:W-:Y:S02]  /*66f0*/  IMAD R0, R0, R29, R25 ;  /* 0x0000001d00007224 */ /* 0x000fe400078e0219 */
[----:B------:R-:W-:-:S03]  /*6700*/  IMAD.MOV.U32 R4, RZ, RZ, 0x1 ;  /* 0x00000001ff047424 */ /* 0x000fc600078e00ff */
[----:B------:R-:W-:Y:S02]  /*6710*/  SEL R100, R5, R0, !P0 ;  /* 0x0000000005647207 */ /* 0x000fe40004000000 */
[----:B------:R-:W-:Y:S02]  /*6720*/  PRMT R3, R4, 0x7610, R3 ;  /* 0x0000761004037816 */ /* 0x000fe40000000003 */
[----:B------:R-:W-:-:S07]  /*6730*/  SEL R0, R0, R5, !P0 ;  /* 0x0000000500007207 */ /* 0x000fce0004000000 */
.L_x_159:
[----:B------:R-:W-:Y:S01]  /*6740*/  UIADD3 UR41, UR43, UR41, URZ ;  /* 0x000000292b297290 */ /* 0x000fe2000fffe03f */
[----:B------:R-:W-:Y:S01]  /*6750*/  LOP3.LUT P0, RZ, R3, 0xff, RZ, 0xc0, !PT ;  /* 0x000000ff03ff7812 */ /* 0x000fe2000780c0ff */
[----:B------:R-:W-:Y:S02]  /*6760*/  IMAD.MOV.U32 R103, RZ, RZ, R0 ;  /* 0x000000ffff677224 */ /* 0x000fe400078e0000 */
[----:B------:R-:W-:Y:S02]  /*6770*/  USHF.R.U32.HI UR4, URZ, 0x2, UR41 ;  /* 0x000000023f047899 */ /* 0x000fe40008011629 */
[----:B------:R-:W-:Y:S02]  /*6780*/  UISETP.GT.U32.AND UP1, UPT, UR41, 0x3, UPT ;  /* 0x000000032900788c */ /* 0x000fe4000bf24070 */
[----:B------:R-:W-:Y:S02]  /*6790*/  ULOP3.LUT UR4, UR4, 0x1, URZ, 0xc0, !UPT ;  /* 0x0000000104047892 */ /* 0x000fe4000f8ec03f */
[----:B------:R-:W-:-:S02]  /*67a0*/  UISETP.LT.U32.AND UP1, UPT, UR43, 0x4, UP1 ;  /* 0x000000042b00788c */ /* 0x000fc40008f21070 */
[----:B------:R-:W-:Y:S02]  /*67b0*/  UISETP.NE.U32.AND UP0, UPT, UR4, 0x1, UPT ;  /* 0x000000010400788c */ /* 0x000fe4000bf05070 */
[----:B------:R-:W-:Y:S02]  /*67c0*/  USEL UR5, URZ, 0x1, !UP1 ;  /* 0x000000013f057887 */ /* 0x000fe4000c800000 */
[----:B------:R-:W-:Y:S02]  /*67d0*/  UISETP.GT.U32.AND UP0, UPT, UR43, 0x3, !UP0 ;  /* 0x000000032b00788c */ /* 0x000fe4000c704070 */
[----:B------:R-:W-:Y:S02]  /*67e0*/  ULOP3.LUT UR41, UR41, 0x3, URZ, 0xc0, !UPT ;  /* 0x0000000329297892 */ /* 0x000fe4000f8ec03f */
[----:B------:R-:W-:-:S04]  /*67f0*/  USEL UR4, URZ, 0x1, !UP0 ;  /* 0x000000013f047887 */ /* 0x000fc8000c000000 */
[----:B------:R-:W-:Y:S01]  /*6800*/  ULOP3.LUT UR40, UR4, UR40, UR5, 0x96, !UPT ;  /* 0x0000002804287292 */ /* 0x000fe2000f8e9605 */
[----:B------:R-:W-:Y:S11]  /*6810*/  @P0 BRA `(.L_x_162) ;  /* 0xffffffac00200947 */ /* 0x000ff6000383ffff */
[----:B------:R-:W-:Y:S05]  /*6820*/  EXIT ;  /* 0x000000000000794d */ /* 0x000fea0003800000 */
.L_x_7:
        /* <DEDUP_REMOVED lines=26> */
.L_x_164:
[----:B------:R-:W0:Y:S01]  /*69d0*/  LDC.64 R28, c[0x0][0x640] ;  /* 0x00019000ff1c7b82 */ /* 0x000e220000000a00 */
[-CC-:B------:R-:W-:Y:S01]  /*69e0*/  SHF.R.U64 R21, R14, R6.reuse, R15.reuse ;  /* 0x000000060e157219 */ /* 0x180fe2000000120f */
[----:B------:R-:W-:Y:S01]  /*69f0*/  IMAD.MOV.U32 R30, RZ, RZ, 0x1 ;  /* 0x00000001ff1e7424 */ /* 0x000fe200078e00ff */
[----:B------:R-:W-:Y:S02]  /*6a00*/  SHF.R.U32.HI R6, RZ, R6, R15 ;  /* 0x00000006ff067219 */ /* 0x000fe4000001160f */
[----:B------:R-:W-:-:S03]  /*6a10*/  IADD3 R13, P0, RZ, -R21, RZ ;  /* 0x80000015ff0d7210 */ /* 0x000fc60007f1e0ff */
[----:B------:R-:W1:Y:S02]  /*6a20*/  LDC R12, c[0x0][0x618] ;  /* 0x00018600ff0c7b82 */ /* 0x000e640000000800 */
[----:B------:R-:W-:-:S04]  /*6a30*/  IMAD.X R9, RZ, RZ, ~R6, P0 ;  /* 0x000000ffff097224 */ /* 0x000fc800000e0e06 */
[-C--:B------:R-:W-:Y:S02]  /*6a40*/  IMAD R6, R9, R24.reuse, RZ ;  /* 0x0000001809067224 */ /* 0x080fe400078e02ff */
[----:B------:R-:W2:Y:S01]  /*6a50*/  LDC R14, c[0x0][0x608] ;  /* 0x00018200ff0e7b82 */ /* 0x000ea20000000800 */
[----:B------:R-:W-:-:S04]  /*6a60*/  IMAD.WIDE.U32 R8, R13, R24, R16 ;  /* 0x000000180d087225 */ /* 0x000fc800078e0010 */
[----:B------:R-:W-:-:S03]  /*6a70*/  IMAD R13, R13, R25, R6 ;  /* 0x000000190d0d7224 */ /* 0x000fc600078e0206 */
[----:B------:R-:W3:Y:S01]  /*6a80*/  LDC R27, c[0x0][0x658] ;  /* 0x00019600ff1b7b82 */ /* 0x000ee20000000800 */
[----:B------:R-:W-:Y:S01]  /*6a90*/  IMAD.IADD R9, R9, 0x1, R13 ;  /* 0x0000000109097824 */ /* 0x000fe200078e020d */
[----:B0-----:R-:W-:-:S04]  /*6aa0*/  ISETP.NE.U32.AND P0, PT, R28, RZ, PT ;  /* 0x000000ff1c00720c */ /* 0x001fc80003f05070 */
[----:B------:R-:W-:Y:S02]  /*6ab0*/  ISETP.NE.AND.EX P0, PT, R29, RZ, PT, P0 ;  /* 0x000000ff1d00720c */ /* 0x000fe40003f05300 */
[----:B------:R-:W0:Y:S01]  /*6ac0*/  LDC R22, c[0x0][0x600] ;  /* 0x00018000ff167b82 */ /* 0x000e220000000800 */
[-CC-:B-1----:R-:W-:Y:S01]  /*6ad0*/  SHF.R.U64 R10, R8, R12.reuse, R9.reuse ;  /* 0x0000000c080a7219 */ /* 0x182fe20000001209 */
[----:B------:R-:W-:Y:S01]  /*6ae0*/  IMAD.MOV.U32 R8, RZ, RZ, -0x1 ;  /* 0xffffffffff087424 */ /* 0x000fe200078e00ff */
[----:B------:R-:W-:-:S05]  /*6af0*/  SHF.R.U32.HI R9, RZ, R12, R9 ;  /* 0x0000000cff097219 */ /* 0x000fca0000011609 */
[----:B------:R-:W1:Y:S01]  /*6b00*/  LDC R24, c[0x0][0x648] ;  /* 0x00019200ff187b82 */ /* 0x000e620000000800 */
[-CC-:B--2---:R-:W-:Y:S02]  /*6b10*/  SHF.R.U64 R23, R10, R14.reuse, R9.reuse ;  /* 0x0000000e0a177219 */ /* 0x184fe40000001209 */
[----:B------:R-:W-:-:S05]  /*6b20*/  SHF.R.U32.HI R6, RZ, R14, R9 ;  /* 0x0000000eff067219 */ /* 0x000fca0000011609 */
[----:B------:R-:W2:Y:S01]  /*6b30*/  LDC R26, c[0x0][0x638] ;  /* 0x00018e00ff1a7b82 */ /* 0x000ea20000000800 */
[-C--:B---3--:R-:W-:Y:S02]  /*6b40*/  SHF.L.U32 R8, R8, R27.reuse, RZ ;  /* 0x0000001b08087219 */ /* 0x088fe400000006ff */
[-CC-:B------:R-:W-:Y:S02]  /*6b50*/  SHF.R.U64 R25, R23, R27.reuse, R6.reuse ;  /* 0x0000001b17197219 */ /* 0x180fe40000001206 */
[----:B------:R-:W-:Y:S02]  /*6b60*/  LOP3.LUT R32, RZ, R8, RZ, 0x33, !PT ;  /* 0x00000008ff207212 */ /* 0x000fe400078e33ff */
[----:B------:R-:W-:Y:S01]  /*6b70*/  SHF.R.U32.HI R9, RZ, R27, R6 ;  /* 0x0000001bff097219 */ /* 0x000fe20000011606 */
[----:B------:R-:W3:Y:S01]  /*6b80*/  LDC R31, c[0x0][0x610] ;  /* 0x00018400ff1f7b82 */ /* 0x000ee20000000800 */
[----:B------:R-:W-:Y:S01]  /*6b90*/  IMAD.MOV.U32 R8, RZ, RZ, R25 ;  /* 0x000000ffff087224 */ /* 0x000fe200078e0019 */
[----:B------:R-:W-:Y:S06]  /*6ba0*/  @!P0 BRA `(.L_x_165) ;  /* 0x0000000000288947 */ /* 0x000fec0003800000 */
        /* <DEDUP_REMOVED lines=10> */
.L_x_165:
[----:B------:R-:W-:Y:S02]  /*6c50*/  ISETP.NE.AND P0, PT, R2, 0x1, PT ;  /* 0x000000010200780c */ /* 0x000fe40003f05270 */
[----:B-1----:R-:W-:Y:S01]  /*6c60*/  SHF.R.U64 R6, R8, R24, R9 ;  /* 0x0000001808067219 */ /* 0x002fe20000001209 */
[----:B0-----:R-:W-:Y:S01]  /*6c70*/  VIADD R9, R22, 0xffffffff ;  /* 0xffffffff16097836 */ /* 0x001fe20000000000 */
[----:B------:R-:W-:Y:S02]  /*6c80*/  SHF.L.U32 R30, R30, R27, RZ ;  /* 0x0000001b1e1e7219 */ /* 0x000fe400000006ff */
[----:B------:R-:W-:Y:S01]  /*6c90*/  LOP3.LUT R5, R23, R32, RZ, 0xc0, !PT ;  /* 0x0000002017057212 */ /* 0x000fe200078ec0ff */
[----:B------:R-:W-:-:S04]  /*6ca0*/  IMAD.MOV R8, RZ, RZ, -R6 ;  /* 0x000000ffff087224 */ /* 0x000fc800078e0a06 */
[----:B------:R-:W-:Y:S01]  /*6cb0*/  IMAD R6, R30, R6, R5 ;  /* 0x000000061e067224 */ /* 0x000fe200078e0205 */
[----:B------:R-:W-:Y:S01]  /*6cc0*/  LOP3.LUT R5, R10, R9, RZ, 0xc0, !PT ;  /* 0x000000090a057212 */ /* 0x000fe200078ec0ff */
[----:B------:R-:W-:Y:S02]  /*6cd0*/  @P0 IMAD R3, R7, R20, R4 ;  /* 0x0000001407030224 */ /* 0x000fe400078e0204 */
[----:B--2---:R-:W-:Y:S02]  /*6ce0*/  IMAD R4, R8, R26, R25 ;  /* 0x0000001a08047224 */ /* 0x004fe400078e0219 */
[----:B---3--:R-:W-:Y:S02]  /*6cf0*/  IMAD R3, R6, R31, R3 ;  /* 0x0000001f06037224 */ /* 0x008fe400078e0203 */
[----:B------:R-:W-:Y:S02]  /*6d00*/  IMAD R4, R4, R22, R5 ;  /* 0x0000001604047224 */ /* 0x000fe400078e0205 */
[----:B------:R-:W-:-:S02]  /*6d10*/  IMAD.MOV.U32 R8, RZ, RZ, 0x1 ;  /* 0x00000001ff087424 */ /* 0x000fc400078e00ff */
[----:B------:R-:W-:Y:S01]  /*6d20*/  IMAD.MOV.U32 R6, RZ, RZ, R21 ;  /* 0x000000ffff067224 */ /* 0x000fe200078e0015 */
[----:B------:R-:W-:Y:S02]  /*6d30*/  SEL R13, R4, R3, !P0 ;  /* 0x00000003040d7207 */ /* 0x000fe40004000000 */
[----:B------:R-:W-:-:S07]  /*6d40*/  SEL R19, R3, R4, !P0 ;  /* 0x0000000403137207 */ /* 0x000fce0004000000 */
.L_x_163:
[----:B------:R-:W-:-:S08]  /*6d50*/  NOP ;  /* 0x0000000000007918 */ /* 0x000fd00000000000 */
[----:B------:R-:W0:-:S00]  /*6d60*/  USETMAXREG.DEALLOC.CTAPOOL 0x28 ;  /* 0x00000028000079c8 */ /* 0x000e0000080e0500 */
[----:B0-----:R-:W-:-:S13]  /*6d70*/  ISETP.NE.AND P0, PT, R0, RZ, PT ;  /* 0x000000ff0000720c */ /* 0x001fda0003f05270 */
[----:B------:R-:W-:Y:S05]  /*6d80*/  @P0 EXIT ;  /* 0x000000000000094d */ /* 0x000fea0003800000 */
[----:B------:R-:W-:Y:S01]  /*6d90*/  LOP3.LUT P0, RZ, R8, 0xff, RZ, 0xc0, !PT ;  /* 0x000000ff08ff7812 */ /* 0x000fe2000780c0ff */
[----:B------:R-:W-:Y:S02]  /*6da0*/  IMAD.MOV.U32 R10, RZ, RZ, 0x1 ;  /* 0x00000001ff0a7424 */ /* 0x000fe400078e00ff */
[----:B------:R-:W-:-:S10]  /*6db0*/  IMAD.MOV.U32 R9, RZ, RZ, RZ ;  /* 0x000000ffff097224 */ /* 0x000fd400078e00ff */
[----:B------:R-:W-:Y:S05]  /*6dc0*/  @!P0 BRA `(.L_x_166) ;  /* 0x0000000c00a48947 */ /* 0x000fea0003800000 */
[----:B------:R-:W0:Y:S01]  /*6dd0*/  LDC R0, c[0x0][0x28c] ;  /* 0x0000a300ff007b82 */ /* 0x000e220000000800 */
[----:B------:R-:W-:Y:S01]  /*6de0*/  ULDC UR5, c[0x0][0x658] ;  /* 0x0001960000057ab9 */ /* 0x000fe20000000800 */
[----:B------:R-:W-:Y:S01]  /*6df0*/  UMOV UR8, 0xffffffff ;  /* 0xffffffff00087882 */ /* 0x000fe20000000000 */
[----:B------:R-:W-:Y:S01]  /*6e00*/  UMOV UR11, 0x1 ;  /* 0x00000001000b7882 */ /* 0x000fe20000000000 */
[----:B------:R-:W-:Y:S01]  /*6e10*/  USHF.L.U32 UR8, UR8, UR5, URZ ;  /* 0x0000000508087299 */ /* 0x000fe2000800063f */
[----:B------:R-:W-:Y:S01]  /*6e20*/  BSSY B0, `(.L_x_166) ;  /* 0x00000e3000007945 */ /* 0x000fe20003800000 */
[----:B------:R-:W-:Y:S01]  /*6e30*/  LOP3.LUT R12, R18, 0x2, RZ, 0xfc, !PT ;  /* 0x00000002120c7812 */ /* 0x000fe200078efcff */
[----:B------:R-:W-:Y:S01]  /*6e40*/  IMAD.MOV.U32 R10, RZ, RZ, 0x1 ;  /* 0x00000001ff0a7424 */ /* 0x000fe200078e00ff */
[----:B------:R-:W1:Y:S01]  /*6e50*/  S2UR UR7, SR_CgaCtaId ;  /* 0x00000000000779c3 */ /* 0x000e620000008800 */
[----:B------:R-:W-:Y:S01]  /*6e60*/  ULOP3.LUT UR21, URZ, UR8, URZ, 0x33, !UPT ;  /* 0x000000083f157292 */ /* 0x000fe2000f8e333f */
[----:B------:R-:W-:Y:S01]  /*6e70*/  IMAD.MOV.U32 R9, RZ, RZ, RZ ;  /* 0x000000ffff097224 */ /* 0x000fe200078e00ff */
[----:B------:R-:W-:Y:S01]  /*6e80*/  ULDC UR4, c[0x0][0x600] ;  /* 0x0001800000047ab9 */ /* 0x000fe20000000800 */
[----:B------:R-:W-:Y:S01]  /*6e90*/  UMOV UR23, 0x1111 ;  /* 0x0000111100177882 */ /* 0x000fe20000000000 */
[----:B------:R-:W-:-:S02]  /*6ea0*/  UIADD3 UR4, UR4, -0x1, URZ ;  /* 0xffffffff04047890 */ /* 0x000fc4000fffe03f */
[----:B------:R-:W-:Y:S01]  /*6eb0*/  USHF.L.U32 UR5, UR11, UR5, URZ ;  /* 0x000000050b057299 */ /* 0x000fe2000800063f */
[----:B------:R-:W-:Y:S01]  /*6ec0*/  ULDC.64 UR32, c[0x0][0x198] ;  /* 0x0000660000207ab9 */ /* 0x000fe20000000a00 */
[----:B0-----:R-:W-:-:S05]  /*6ed0*/  VIADD R0, R0, 0x3f ;  /* 0x0000003f00007836 */ /* 0x001fca0000000000 */
[----:B------:R-:W-:Y:S01]  /*6ee0*/  SHF.R.S32.HI R3, RZ, 0x1f, R0 ;  /* 0x0000001fff037819 */ /* 0x000fe20000011400 */
[----:B-1----:R-:W-:-:S03]  /*6ef0*/  USHF.R.U32.HI UR31, URZ, 0x2, UR7 ;  /* 0x000000023f1f7899 */ /* 0x002fc60008011607 */
[----:B------:R-:W-:Y:S01]  /*6f00*/  LEA.HI R3, R3, R0, RZ, 0x6 ;  /* 0x0000000003037211 */ /* 0x000fe200078f30ff */
[----:B------:R-:W-:Y:S01]  /*6f10*/  ULOP3.LUT UR6, UR7, 0x3, URZ, 0xc0, !UPT ;  /* 0x0000000307067892 */ /* 0x000fe2000f8ec03f */
[----:B------:R-:W-:Y:S01]  /*6f20*/  IMAD.MOV.U32 R0, RZ, RZ, 0x1 ;  /* 0x00000001ff007424 */ /* 0x000fe200078e00ff */
[----:B------:R-:W-:Y:S01]  /*6f30*/  USHF.L.U32 UR13, UR7, 0x5, URZ ;  /* 0x00000005070d7899 */ /* 0x000fe2000800063f */
[--C-:B------:R-:W-:Y:S01]  /*6f40*/  SHF.R.S32.HI R8, RZ, 0x6, R3.reuse ;  /* 0x00000006ff087819 */ /* 0x100fe20000011403 */
[----:B------:R-:W-:Y:S02]  /*6f50*/  USHF.L.U32 UR30, UR7, 0xb, URZ ;  /* 0x0000000b071e7899 */ /* 0x000fe4000800063f */
[----:B------:R-:W-:Y:S01]  /*6f60*/  ULOP3.LUT UR7, UR7, 0xfffffffc, URZ, 0xc0, !UPT ;  /* 0xfffffffc07077892 */ /* 0x000fe2000f8ec03f */
[----:B------:R-:W-:Y:S01]  /*6f70*/  PRMT R3, R0, 0x7610, R3 ;  /* 0x0000761000037816 */ /* 0x000fe20000000003 */
[----:B------:R-:W-:Y:S01]  /*6f80*/  UISETP.GT.U32.AND UP0, UPT, UR6, 0xffff, UPT ;  /* 0x0000ffff0600788c */ /* 0x000fe2000bf04070 */
[----:B------:R-:W-:Y:S01]  /*6f90*/  VIADD R0, R8, 0x1 ;  /* 0x0000000108007836 */ /* 0x000fe20000000000 */
[----:B------:R-:W-:-:S02]  /*6fa0*/  ULOP3.LUT UR9, UR7, 0x1, URZ, 0xfc, !UPT ;  /* 0x0000000107097892 */ /* 0x000fc4000f8efc3f */
[----:B------:R-:W-:Y:S02]  /*6fb0*/  ULOP3.LUT UR10, UR7, 0x2, URZ, 0xfc, !UPT ;  /* 0x00000002070a7892 */ /* 0x000fe4000f8efc3f */
[----:B------:R-:W-:Y:S02]  /*6fc0*/  USHF.L.U32 UR8, UR11, UR7, URZ ;  /* 0x000000070b087299 */ /* 0x000fe4000800063f */
[----:B------:R-:W-:Y:S02]  /*6fd0*/  ULOP3.LUT UR7, UR7, 0x3, URZ, 0xfc, !UPT ;  /* 0x0000000307077892 */ /* 0x000fe4000f8efc3f */
[----:B------:R-:W-:Y:S02]  /*6fe0*/  USHF.L.U32 UR9, UR11, UR9, URZ ;  /* 0x000000090b097299 */ /* 0x000fe4000800063f */
[----:B------:R-:W-:Y:S02]  /*6ff0*/  USHF.L.U32 UR10, UR11, UR10, URZ ;  /* 0x0000000a0b0a7299 */ /* 0x000fe4000800063f */
[----:B------:R-:W-:-:S02]  /*7000*/  USEL UR6, UR6, 0xffff, !UP0 ;  /* 0x0000ffff06067887 */ /* 0x000fc4000c000000 */
[----:B------:R-:W-:Y:S02]  /*7010*/  USHF.L.U32 UR7, UR11, UR7, URZ ;  /* 0x000000070b077299 */ /* 0x000fe4000800063f */
[----:B------:R-:W-:Y:S02]  /*7020*/  ULOP3.LUT UR8, UR10, UR8, UR9, 0xfe, !UPT ;  /* 0x000000080a087292 */ /* 0x000fe4000f8efe09 */
[----:B------:R-:W-:Y:S02]  /*7030*/  ULOP3.LUT UR6, UR6, 0xffff, URZ, 0xc0, !UPT ;  /* 0x0000ffff06067892 */ /* 0x000fe4000f8ec03f */
[----:B------:R-:W-:Y:S02]  /*7040*/  USHF.L.U32 UR38, UR31, 0x4, URZ ;  /* 0x000000041f267899 */ /* 0x000fe4000800063f */
[----:B------:R-:W-:Y:S02]  /*7050*/  ULOP3.LUT UR13, UR13, 0x60, URZ, 0xc0, !UPT ;  /* 0x000000600d0d7892 */ /* 0x000fe4000f8ec03f */
[----:B------:R-:W-:-:S02]  /*7060*/  ULOP3.LUT UR22, UR8, UR7, URZ, 0xfc, !UPT ;  /* 0x0000000708167292 */ /* 0x000fc4000f8efc3f */
[----:B------:R-:W-:-:S12]  /*7070*/  USHF.L.U32 UR23, UR23, UR6, URZ ;  /* 0x0000000617177299 */ /* 0x000fd8000800063f */
.L_x_177:
[----:B------:R-:W-:-:S03]  /*7080*/  UMOV UR6, 0xffffffff ;  /* 0xffffffff00067882 */ /* 0x000fc60000000000 */
[----:B------:R-:W-:Y:S05]  /*7090*/  BRA.DIV UR6, `(.L_x_167) ;  /* 0x0000000e06d87947 */ /* 0x000fea000b800000 */
[----:B------:R-:W-:-:S13]  /*70a0*/  ELECT P6, URZ, PT ;  /* 0x00000000003f782f */ /* 0x000fda00038c0000 */
.L_x_188:
[----:B------:R-:W-:Y:S04]  /*70b0*/  BSSY B1, `(.L_x_168) ;  /* 0x0000046000017945 */ /* 0x000fe80003800000 */
[----:B------:R-:W-:Y:S05]  /*70c0*/  @!P6 BRA `(.L_x_169) ;  /* 0x000000040010e947 */ /* 0x000fea0003800000 */
[----:B------:R-:W0:Y:S02]  /*70d0*/  LDC R4, c[0x0][0x28c] ;  /* 0x0000a300ff047b82 */ /* 0x000e240000000800 */
[----:B0-----:R-:W-:-:S13]  /*70e0*/  ISETP.GE.AND P0, PT, R4, 0x1, PT ;  /* 0x000000010400780c */ /* 0x001fda0003f06270 */
[----:B------:R-:W-:Y:S05]  /*70f0*/  @!P0 BRA `(.L_x_169) ;  /* 0x0000000400048947 */ /* 0x000fea0003800000 */
[----:B------:R-:W-:Y:S01]  /*7100*/  IMAD.SHL.U32 R19, R19, 0x80, RZ ;  /* 0x0000008013137824 */ /* 0x000fe200078e00ff */
[----:B------:R-:W-:Y:S01]  /*7110*/  LEA R15, R13, UR13, 0x7 ;  /* 0x0000000d0d0f7c11 */ /* 0x000fe2000f8e38ff */
[----:B------:R-:W-:Y:S02]  /*7120*/  IMAD.MOV.U32 R21, RZ, RZ, RZ ;  /* 0x000000ffff157224 */ /* 0x000fe400078e00ff */
[----:B------:R-:W-:Y:S02]  /*7130*/  IMAD.U32 R23, RZ, RZ, UR38 ;  /* 0x00000026ff177e24 */ /* 0x000fe4000f8e00ff */
[----:B------:R-:W-:Y:S02]  /*7140*/  IMAD.MOV.U32 R4, RZ, RZ, R0 ;  /* 0x000000ffff047224 */ /* 0x000fe400078e0000 */
[----:B------:R-:W-:Y:S02]  /*7150*/  IMAD.MOV.U32 R5, RZ, RZ, R10 ;  /* 0x000000ffff057224 */ /* 0x000fe400078e000a */
[----:B------:R-:W-:-:S02]  /*7160*/  IMAD.MOV.U32 R7, RZ, RZ, R9 ;  /* 0x000000ffff077224 */ /* 0x000fc400078e0009 */
[----:B------:R-:W-:-:S07]  /*7170*/  VIADD R24, R19, 0x40 ;  /* 0x0000004013187836 */ /* 0x000fce0000000000 */
.L_x_172:
[----:B------:R-:W0:Y:S01]  /*7180*/  S2R R14, SR_CgaCtaId ;  /* 0x00000000000e7919 */ /* 0x000e220000008800 */
[----:B------:R-:W-:Y:S02]  /*7190*/  MOV R13, 0x400 ;  /* 0x00000400000d7802 */ /* 0x000fe40000000f00 */
[----:B------:R-:W-:Y:S02]  /*71a0*/  ISETP.NE.AND P1, PT, R11, RZ, PT ;  /* 0x000000ff0b00720c */ /* 0x000fe40003f25270 */
[----:B0-----:R-:W-:Y:S02]  /*71b0*/  LEA R22, R14, R13, 0x18 ;  /* 0x0000000d0e167211 */ /* 0x001fe400078ec0ff */
[----:B------:R-:W-:-:S09]  /*71c0*/  SHF.L.U32 R13, R5, 0x1f, RZ ;  /* 0x0000001f050d7819 */ /* 0x000fd200000006ff */
[----:B------:R-:W0:Y:S01]  /*71d0*/  @!P1 LDC R14, c[0x0][0x500] ;  /* 0x00014000ff0e9b82 */ /* 0x000e220000000800 */
[----:B------:R-:W-:-:S04]  /*71e0*/  IMAD R20, R7, 0x8, R22 ;  /* 0x0000000807147824 */ /* 0x000fc800078e0216 */
[----:B------:R-:W1:Y:S02]  /*71f0*/  SYNCS.PHASECHK.TRANS64.TRYWAIT P0, [R20+URZ+0x20], R13 ;  /* 0x0000200d140075a7 */ /* 0x000e64000800017f */
[----:B-1----:R-:W-:Y:S05]  /*7200*/  @!P0 BRA `(.L_x_170) ;  /* 0x0000000c009c8947 */ /* 0x002fea0003800000 */
.L_x_189:
[----:B-1----:R-:W-:Y:S01]  /*7210*/  PRMT R13, R12, 0x9910, RZ ;  /* 0x000099100c0d7816 */ /* 0x002fe200000000ff */
[----:B0-----:R0:W-:Y:S03]  /*7220*/  @!P1 SYNCS.ARRIVE.TRANS64 RZ, [R20+URZ], R14 ;  /* 0x0000000e14ff99a7 */ /* 0x0011e6000800003f */
[----:B------:R-:W-:-:S13]  /*7230*/  ISETP.NE.AND P0, PT, R13, 0x2, PT ;  /* 0x000000020d00780c */ /* 0x000fda0003f05270 */
[----:B0-----:R-:W-:Y:S05]  /*7240*/  @P0 BRA `(.L_x_171) ;  /* 0x0000000000040947 */ /* 0x001fea0003800000 */
[----:B------:R-:W-:Y:S01]  /*7250*/  BPT.TRAP 0x1 ;  /* 0x000000040000795c */ /* 0x000fe20000300000 */
.L_x_171:
[----:B------:R-:W-:Y:S01]  /*7260*/  R2UR UR8, R7 ;  /* 0x00000000070872ca */ /* 0x000fe200000e0000 */
[----:B------:R-:W-:Y:S01]  /*7270*/  UIADD3 UR14, UP0, UR32, 0xf0, URZ ;  /* 0x000000f0200e7890 */ /* 0x000fe2000ff1e03f */
[----:B------:R-:W-:Y:S01]  /*7280*/  R2UR UR12, R22 ;  /* 0x00000000160c72ca */ /* 0x000fe200000e0000 */
[----:B------:R-:W-:Y:S01]  /*7290*/  UPRMT UR29, URZ, 0x5410, UR23 ;  /* 0x000054103f1d7896 */ /* 0x000fe20008000017 */
[----:B------:R-:W-:Y:S01]  /*72a0*/  R2UR UR25, R20 ;  /* 0x00000000141972ca */ /* 0x000fe200000e0000 */
[----:B------:R-:W-:Y:S01]  /*72b0*/  UIADD3.X UR15, URZ, UR33, URZ, UP0, !UPT ;  /* 0x000000213f0f7290 */ /* 0x000fe200087fe43f */
[----:B------:R-:W-:Y:S01]  /*72c0*/  R2UR UR27, R23 ;  /* 0x00000000171b72ca */ /* 0x000fe200000e0000 */
[----:B------:R-:W-:Y:S01]  /*72d0*/  VIADD R4, R4, 0xffffffff ;  /* 0xffffffff04047836 */ /* 0x000fe20000000000 */
[----:B------:R-:W-:Y:S01]  /*72e0*/  R2UR UR28, R6 ;  /* 0x00000000061c72ca */ /* 0x000fe200000e0000 */
[----:B------:R-:W-:Y:S01]  /*72f0*/  UMOV UR6, 0x0 ;  /* 0x0000000000067882 */ /* 0x000fe20000000000 */
[----:B------:R-:W-:Y:S01]  /*7300*/  R2UR UR26, R19 ;  /* 0x00000000131a72ca */ /* 0x000fe200000e0000 */
[----:B------:R-:W-:Y:S01]  /*7310*/  UMOV UR7, 0x10000000 ;  /* 0x1000000000077882 */ /* 0x000fe20000000000 */
[----:B------:R-:W-:Y:S01]  /*7320*/  R2UR UR18, R24 ;  /* 0x00000000181272ca */ /* 0x000fe200000e0000 */
[----:B------:R-:W-:Y:S01]  /*7330*/  USHF.L.U32 UR8, UR8, 0xd, URZ ;  /* 0x0000000d08087899 */ /* 0x000fe2000800063f */
[----:B------:R-:W-:Y:S01]  /*7340*/  R2UR UR10, R21 ;  /* 0x00000000150a72ca */ /* 0x000fe200000e0000 */
[----:B------:R-:W-:Y:S01]  /*7350*/  UIADD3 UR34, UP1, UR32, 0x1f0, URZ ;  /* 0x000001f020227890 */ /* 0x000fe2000ff3e03f */
[----:B------:R-:W-:Y:S01]  /*7360*/  R2UR UR11, R15 ;  /* 0x000000000f0b72ca */ /* 0x000fe200000e0000 */
[----:B------:R-:W-:Y:S01]  /*7370*/  ULEA UR9, UR31, UR8, 0xa ;  /* 0x000000081f097291 */ /* 0x000fe2000f8e503f */
[----:B------:R-:W-:Y:S01]  /*7380*/  ISETP.GT.AND P1, PT, R4, 0x1, PT ;  /* 0x000000010400780c */ /* 0x000fe20003f24270 */
[----:B------:R-:W-:Y:S01]  /*7390*/  ULOP3.LUT UR8, UR8, 0x1800, UR30, 0xf8, !UPT ;  /* 0x0000180008087892 */ /* 0x000fe2000f8ef81e */
[----:B------:R-:W-:Y:S01]  /*73a0*/  VIADD R7, R7, 0x1 ;  /* 0x0000000107077836 */ /* 0x000fe20000000000 */
[----:B------:R-:W-:Y:S01]  /*73b0*/  ULEA UR9, UR9, UR12, 0x1 ;  /* 0x0000000c09097291 */ /* 0x000fe2000f8e083f */
[----:B------:R-:W-:Y:S01]  /*73c0*/  VIADD R21, R21, 0x40 ;  /* 0x0000004015157836 */ /* 0x000fe20000000000 */
[----:B------:R-:W-:Y:S01]  /*73d0*/  ULEA UR8, UR8, UR12, 0x1 ;  /* 0x0000000c08087291 */ /* 0x000fe2000f8e083f */
[----:B------:R-:W-:Y:S01]  /*73e0*/  VIADD R23, R23, 0x40 ;  /* 0x0000004017177836 */ /* 0x000fe20000000000 */
[----:B------:R-:W-:Y:S01]  /*73f0*/  UIADD3 UR24, UR9, 0x100, URZ ;  /* 0x0000010009187890 */ /* 0x000fe2000fffe03f */
[----:B------:R-:W-:Y:S01]  /*7400*/  ISETP.NE.AND P0, PT, R7, 0x4, PT ;  /* 0x000000040700780c */ /* 0x000fe20003f05270 */
[----:B------:R-:W-:Y:S01]  /*7410*/  UIADD3 UR16, UR9, 0x2100, URZ ;  /* 0x0000210009107890 */ /* 0x000fe2000fffe03f */
[----:B------:R-:W-:Y:S01]  /*7420*/  UMOV UR17, UR25 ;  /* 0x0000001900117c82 */ /* 0x000fe20008000000 */
[----:B------:R-:W-:Y:S01]  /*7430*/  UMOV UR19, UR27 ;  /* 0x0000001b00137c82 */ /* 0x000fe20008000000 */
[----:B------:R-:W-:Y:S01]  /*7440*/  UMOV UR20, UR28 ;  /* 0x0000001c00147c82 */ /* 0x000fe20008000000 */
[----:B------:R-:W-:Y:S01]  /*7450*/  UIADD3.X UR35, URZ, UR33, URZ, UP1, !UPT ;  /* 0x000000213f237290 */ /* 0x000fe20008ffe43f */
[----:B------:R-:W-:-:S02]  /*7460*/  SEL R14, RZ, 0x1, P0 ;  /* 0x00000001ff0e7807 */ /* 0x000fc40000000000 */
[----:B------:R-:W-:Y:S01]  /*7470*/  UTMALDG.3D.MULTICAST [UR24], [UR14], UR29, desc[UR6] ;  /* 0x000006180e0073b4 */ /* 0x000fe2000801181d */
[----:B------:R-:W-:Y:S01]  /*7480*/  UIADD3 UR8, UR8, 0x10100, URZ ;  /* 0x0001010008087890 */ /* 0x000fe2000fffe03f */
[----:B------:R-:W-:Y:S01]  /*7490*/  SEL R7, R7, RZ, P0 ;  /* 0x000000ff07077207 */ /* 0x000fe20000000000 */
[----:B------:R-:W-:Y:S01]  /*74a0*/  UMOV UR9, UR25 ;  /* 0x0000001900097c82 */ /* 0x000fe20008000000 */
[----:B------:R-:W-:Y:S01]  /*74b0*/  UMOV UR12, UR28 ;  /* 0x0000001c000c7c82 */ /* 0x000fe20008000000 */
[----:B------:R-:W-:Y:S01]  /*74c0*/  LOP3.LUT R5, R5, R14, RZ, 0x3c, !PT ;  /* 0x0000000e05057212 */ /* 0x000fe200078e3cff */
[----:B------:R0:W-:Y:S02]  /*74d0*/  UTMALDG.3D.MULTICAST [UR16], [UR14], UR29, desc[UR6] ;  /* 0x000006100e0073b4 */ /* 0x0001e4000801181d */
[----:B0-----:R-:W-:-:S09]  /*74e0*/  UPRMT UR14, URZ, 0x5410, UR22 ;  /* 0x000054103f0e7896 */ /* 0x001fd20008000016 */
[----:B------:R0:W-:Y:S02]  /*74f0*/  UTMALDG.3D.MULTICAST [UR8], [UR34], UR14, desc[UR6] ;  /* 0x00000608220073b4 */ /* 0x0001e4000801180e */
[----:B0-----:R-:W-:Y:S05]  /*7500*/  @P1 BRA `(.L_x_172) ;  /* 0xfffffffc001c1947 */ /* 0x001fea000383ffff */
.L_x_169:
[----:B------:R-:W-:Y:S05]  /*7510*/  BSYNC B1 ;  /* 0x0000000000017941 */ /* 0x000fea0003800000 */
.L_x_168:
[----:B------:R-:W-:Y:S01]  /*7520*/  LOP3.LUT P1, RZ, R3, 0xff, RZ, 0xc0, !PT ;  /* 0x000000ff03ff7812 */ /* 0x000fe2000782c0ff */
[----:B------:R-:W-:Y:S01]  /*7530*/  IMAD.IADD R9, R8, 0x1, R9 ;  /* 0x0000000108097824 */ /* 0x000fe200078e0209 */
[----:B------:R-:W-:Y:S01]  /*7540*/  IADD3 R16, P2, R16, UR36, RZ ;  /* 0x0000002410107c10 */ /* 0x000fe2000ff5e0ff */
[----:B------:R-:W-:Y:S01]  /*7550*/  ULDC.64 UR6, c[0x0][0x650] ;  /* 0x0001940000067ab9 */ /* 0x000fe20000000a00 */
[----:B------:R-:W-:Y:S01]  /*7560*/  BSSY B1, `(.L_x_173) ;  /* 0x000006c000017945 */ /* 0x000fe20003800000 */
[----:B------:R-:W-:Y:S01]  /*7570*/  IMAD.MOV.U32 R19, RZ, RZ, -0x1 ;  /* 0xffffffffff137424 */ /* 0x000fe200078e00ff */
[----:B------:R-:W-:Y:S01]  /*7580*/  SHF.R.U32.HI R3, RZ, 0x2, R9 ;  /* 0x00000002ff037819 */ /* 0x000fe20000011609 */
[----:B------:R-:W-:Y:S01]  /*7590*/  IMAD.MOV.U32 R13, RZ, RZ, -0x1 ;  /* 0xffffffffff0d7424 */ /* 0x000fe200078e00ff */
[----:B------:R-:W-:Y:S01]  /*75a0*/  ISETP.GT.U32.AND P0, PT, R9, 0x3, PT ;  /* 0x000000030900780c */ /* 0x000fe20003f04070 */
[----:B------:R-:W-:Y:S01]  /*75b0*/  IMAD.MOV.U32 R6, RZ, RZ, -0x1 ;  /* 0xffffffffff067424 */ /* 0x000fe200078e00ff */
[----:B------:R-:W-:-:S02]  /*75c0*/  LOP3.LUT R3, R3, 0x1, RZ, 0xc0, !PT ;  /* 0x0000000103037812 */ /* 0x000fc400078ec0ff */
[----:B------:R-:W-:Y:S01]  /*75d0*/  ISETP.LT.U32.AND P0, PT, R8, 0x4, P0 ;  /* 0x000000040800780c */ /* 0x000fe20000701070 */
[----:B------:R-:W0:Y:S01]  /*75e0*/  @P1 S2R R5, SR_CgaCtaId ;  /* 0x0000000000051919 */ /* 0x000e220000008800 */
[----:B------:R-:W-:Y:S02]  /*75f0*/  @P1 MOV R4, 0x400 ;  /* 0x0000040000041802 */ /* 0x000fe40000000f00 */
[----:B------:R-:W-:Y:S02]  /*7600*/  IADD3.X R17, R17, UR42, RZ, P2, !PT ;  /* 0x0000002a11117c10 */ /* 0x000fe400097fe4ff */
[----:B------:R-:W-:Y:S02]  /*7610*/  ISETP.GE.U32.AND P2, PT, R16, UR6, PT ;  /* 0x0000000610007c0c */ /* 0x000fe4000bf46070 */
[----:B------:R-:W-:Y:S02]  /*7620*/  LOP3.LUT R9, R9, 0x3, RZ, 0xc0, !PT ;  /* 0x0000000309097812 */ /* 0x000fe400078ec0ff */
[----:B0-----:R-:W-:-:S04]  /*7630*/  @P1 LEA R4, R5, R4, 0x18 ;  /* 0x0000000405041211 */ /* 0x001fc800078ec0ff */
[----:B------:R0:W-:Y:S01]  /*7640*/  @P1 SYNCS.ARRIVE.TRANS64.A1T0 RZ, [R4+URZ+0x58], RZ ;  /* 0x000058ff04ff19a7 */ /* 0x0001e2000810003f */
[----:B------:R-:W-:Y:S02]  /*7650*/  ISETP.NE.U32.AND P1, PT, R3, 0x1, PT ;  /* 0x000000010300780c */ /* 0x000fe40003f25070 */
[----:B------:R-:W-:Y:S02]  /*7660*/  SEL R3, RZ, 0x1, !P0 ;  /* 0x00000001ff037807 */ /* 0x000fe40004000000 */
[----:B------:R-:W-:Y:S02]  /*7670*/  ISETP.GE.U32.AND.EX P0, PT, R17, UR7, PT, P2 ;  /* 0x0000000711007c0c */ /* 0x000fe4000bf06120 */
[----:B------:R-:W-:-:S04]  /*7680*/  ISETP.GT.U32.AND P1, PT, R8, 0x3, !P1 ;  /* 0x000000030800780c */ /* 0x000fc80004f24070 */
[----:B0-----:R-:W-:-:S04]  /*7690*/  SEL R4, RZ, 0x1, !P1 ;  /* 0x00000001ff047807 */ /* 0x001fc80004800000 */
[--C-:B------:R-:W-:Y:S02]  /*76a0*/  LOP3.LUT R10, R4, R10, R3.reuse, 0x96, !PT ;  /* 0x0000000a040a7212 */ /* 0x100fe400078e9603 */
[----:B------:R-:W-:Y:S02]  /*76b0*/  PRMT R4, RZ, 0x7610, R4 ;  /* 0x00007610ff047816 */ /* 0x000fe40000000004 */
[----:B------:R-:W-:Y:S01]  /*76c0*/  PRMT R3, RZ, 0x7610, R3 ;  /* 0x00007610ff037816 */ /* 0x000fe20000000003 */
[----:B------:R-:W-:Y:S06]  /*76d0*/  @P0 BRA `(.L_x_174) ;  /* 0x0000000400500947 */ /* 0x000fec0003800000 */
[----:B------:R-:W0:Y:S01]  /*76e0*/  S2R R15, SR_CTAID.X ;  /* 0x00000000000f7919 */ /* 0x000e220000002500 */
[----:B------:R-:W-:Y:S01]  /*76f0*/  ULDC.64 UR6, c[0x0][0x628] ;  /* 0x00018a0000067ab9 */ /* 0x000fe20000000a00 */
[----:B------:R-:W1:Y:S01]  /*7700*/  LDC R20, c[0x0][0x144] ;  /* 0x00005100ff147b82 */ /* 0x000e620000000800 */
[----:B------:R-:W-:Y:S01]  /*7710*/  ISETP.NE.U32.AND P0, PT, RZ, UR6, PT ;  /* 0x00000006ff007c0c */ /* 0x000fe2000bf05070 */
[----:B------:R-:W2:Y:S01]  /*7720*/  S2R R13, SR_CTAID.Y ;  /* 0x00000000000d7919 */ /* 0x000ea20000002600 */
[----:B------:R-:W-:Y:S01]  /*7730*/  ULDC UR8, c[0x0][0x150] ;  /* 0x0000540000087ab9 */ /* 0x000fe20000000800 */
[----:B------:R-:W-:Y:S01]  /*7740*/  ULDC UR9, c[0x0][0x630] ;  /* 0x00018c0000097ab9 */ /* 0x000fe20000000800 */
[----:B------:R-:W-:Y:S01]  /*7750*/  ISETP.NE.AND.EX P0, PT, RZ, UR7, PT, P0 ;  /* 0x00000007ff007c0c */ /* 0x000fe2000bf05300 */
[----:B------:R-:W-:Y:S01]  /*7760*/  IMAD.MOV.U32 R4, RZ, RZ, R16 ;  /* 0x000000ffff047224 */ /* 0x000fe200078e0010 */
[----:B0-----:R-:W-:-:S05]  /*7770*/  I2FP.F32.U32 R5, R15 ;  /* 0x0000000f00057245 */ /* 0x001fca0000201000 */
[----:B------:R-:W-:Y:S01]  /*7780*/  FMUL R21, R5, UR8 ;  /* 0x0000000805157c20 */ /* 0x000fe20008400000 */
[----:B------:R-:W-:-:S05]  /*7790*/  IMAD.MOV.U32 R5, RZ, RZ, R17 ;  /* 0x000000ffff057224 */ /* 0x000fca00078e0011 */
[----:B--2---:R-:W-:Y:S05]  /*77a0*/  @!P0 BRA `(.L_x_175) ;  /* 0x0000000000288947 */ /* 0x004fea0003800000 */
[----:B------:R-:W-:Y:S02]  /*77b0*/  ULDC UR8, c[0x0][0x634] ;  /* 0x00018d0000087ab9 */ /* 0x000fe40000000800 */
[----:B------:R-:W-:-:S05]  /*77c0*/  IADD3 R5, P0, R16, UR8, RZ ;  /* 0x0000000810057c10 */ /* 0x000fca000ff1e0ff */
[----:B------:R-:W-:-:S04]  /*77d0*/  IMAD.X R19, RZ, RZ, R17, P0 ;  /* 0x000000ffff137224 */ /* 0x000fc800000e0611 */
[----:B------:R-:W-:-:S04]  /*77e0*/  IMAD.WIDE.U32 R6, R19, UR6, RZ ;  /* 0x0000000613067c25 */ /* 0x000fc8000f8e00ff */
[----:B------:R-:W-:-:S04]  /*77f0*/  IMAD.WIDE.U32 R6, P0, R5, UR7, R6 ;  /* 0x0000000705067c25 */ /* 0x000fc8000f800006 */
[----:B------:R-:W-:-:S04]  /*7800*/  IMAD.WIDE.U32 R4, R5, UR6, RZ ;  /* 0x0000000605047c25 */ /* 0x000fc8000f8e00ff */
[----:B------:R-:W-:Y:S01]  /*7810*/  IMAD.MOV.U32 R4, RZ, RZ, R7 ;  /* 0x000000ffff047224 */ /* 0x000fe200078e0007 */
[----:B------:R-:W-:Y:S01]  /*7820*/  IADD3 RZ, P1, R5, R6, RZ ;  /* 0x0000000605ff7210 */ /* 0x000fe20007f3e0ff */
[----:B------:R-:W-:-:S04]  /*7830*/  IMAD.X R5, RZ, RZ, RZ, P0 ;  /* 0x000000ffff057224 */ /* 0x000fc800000e06ff */
[----:B------:R-:W-:-:S08]  /*7840*/  IMAD.WIDE.U32.X R4, R19, UR7, R4, P1 ;  /* 0x0000000713047c25 */ /* 0x000fd000088e0404 */
.L_x_175:
[--C-:B------:R-:W-:Y:S01]  /*7850*/  SHF.R.U64 R14, R4, UR9, R5.reuse ;  /* 0x00000009040e7c19 */ /* 0x100fe20008001205 */
[----:B------:R-:W0:Y:S01]  /*7860*/  F2I.U32.TRUNC.NTZ R21, R21 ;  /* 0x0000001500157305 */ /* 0x000e22000020f000 */
[----:B------:R-:W-:Y:S01]  /*7870*/  SHF.R.U32.HI R4, RZ, UR9, R5 ;  /* 0x00000009ff047c19 */ /* 0x000fe20008011605 */
[----:B------:R-:W-:Y:S01]  /*7880*/  ULDC.64 UR6, c[0x0][0x620] ;  /* 0x0001880000067ab9 */ /* 0x000fe20000000a00 */
[----:B------:R-:W-:Y:S01]  /*7890*/  IADD3 R7, P0, RZ, -R14, RZ ;  /* 0x8000000eff077210 */ /* 0x000fe20007f1e0ff */
[----:B------:R-:W-:Y:S01]  /*78a0*/  ULDC.64 UR8, c[0x0][0x640] ;  /* 0x0001900000087ab9 */ /* 0x000fe20000000a00 */
[----:B------:R-:W2:Y:S03]  /*78b0*/  LDC R22, c[0x0][0x148] ;  /* 0x00005200ff167b82 */ /* 0x000ea60000000800 */
[----:B------:R-:W-:Y:S01]  /*78c0*/  IMAD.X R4, RZ, RZ, ~R4, P0 ;  /* 0x000000ffff047224 */ /* 0x000fe200000e0e04 */
[----:B------:R-:W-:-:S03]  /*78d0*/  ISETP.NE.U32.AND P0, PT, RZ, UR8, PT ;  /* 0x00000008ff007c0c */ /* 0x000fc6000bf05070 */
[----:B------:R-:W-:Y:S01]  /*78e0*/  IMAD R6, R4, UR6, RZ ;  /* 0x0000000604067c24 */ /* 0x000fe2000f8e02ff */
[----:B------:R-:W-:Y:S01]  /*78f0*/  ISETP.NE.AND.EX P0, PT, RZ, UR9, PT, P0 ;  /* 0x00000009ff007c0c */ /* 0x000fe2000bf05300 */
[----:B------:R-:W-:Y:S01]  /*7900*/  IMAD.WIDE.U32 R4, R7, UR6, R16 ;  /* 0x0000000607047c25 */ /* 0x000fe2000f8e0010 */
[----:B------:R-:W-:-:S03]  /*7910*/  ULDC UR6, c[0x0][0x618] ;  /* 0x0001860000067ab9 */ /* 0x000fc60000000800 */
[----:B------:R-:W-:Y:S01]  /*7920*/  IMAD R7, R7, UR7, R6 ;  /* 0x0000000707077c24 */ /* 0x000fe2000f8e0206 */
[----:B------:R-:W-:Y:S01]  /*7930*/  ULDC UR7, c[0x0][0x154] ;  /* 0x0000550000077ab9 */ /* 0x000fe20000000800 */
[----:B0-----:R-:W-:Y:S02]  /*7940*/  IMAD.MOV R6, RZ, RZ, -R21 ;  /* 0x000000ffff067224 */ /* 0x001fe400078e0a15 */
[----:B------:R-:W-:Y:S02]  /*7950*/  IMAD.IADD R5, R5, 0x1, R7 ;  /* 0x0000000105057824 */ /* 0x000fe400078e0207 */
[----:B-1----:R-:W-:Y:S01]  /*7960*/  IMAD R15, R20, R6, R15 ;  /* 0x00000006140f7224 */ /* 0x002fe200078e020f */
[----:B------:R-:W-:Y:S02]  /*7970*/  I2FP.F32.U32 R6, R13 ;  /* 0x0000000d00067245 */ /* 0x000fe40000201000 */
[--C-:B------:R-:W-:Y:S02]  /*7980*/  SHF.R.U64 R19, R4, UR6, R5.reuse ;  /* 0x0000000604137c19 */ /* 0x100fe40008001205 */
[----:B------:R-:W-:Y:S01]  /*7990*/  SHF.R.U32.HI R4, RZ, UR6, R5 ;  /* 0x00000006ff047c19 */ /* 0x000fe20008011605 */
[----:B------:R-:W-:Y:S01]  /*79a0*/  FMUL R6, R6, UR7 ;  /* 0x0000000706067c20 */ /* 0x000fe20008400000 */
[----:B------:R-:W-:-:S02]  /*79b0*/  ULDC UR6, c[0x0][0x608] ;  /* 0x0001820000067ab9 */ /* 0x000fc40000000800 */
[--C-:B------:R-:W-:Y:S01]  /*79c0*/  SHF.R.U64 R21, R19, UR6, R4.reuse ;  /* 0x0000000613157c19 */ /* 0x100fe20008001204 */
[----:B------:R0:W1:Y:S01]  /*79d0*/  F2I.U32.TRUNC.NTZ R24, R6 ;  /* 0x0000000600187305 */ /* 0x000062000020f000 */
[----:B------:R-:W-:Y:S01]  /*79e0*/  SHF.R.U32.HI R4, RZ, UR6, R4 ;  /* 0x00000006ff047c19 */ /* 0x000fe20008011604 */
[----:B------:R-:W-:-:S03]  /*79f0*/  ULDC UR6, c[0x0][0x658] ;  /* 0x0001960000067ab9 */ /* 0x000fc60000000800 */
[--C-:B------:R-:W-:Y:S02]  /*7a00*/  SHF.R.U64 R20, R21, UR6, R4.reuse ;  /* 0x0000000615147c19 */ /* 0x100fe40008001204 */
[----:B------:R-:W-:-:S03]  /*7a10*/  SHF.R.U32.HI R23, RZ, UR6, R4 ;  /* 0x00000006ff177c19 */ /* 0x000fc60008011604 */
[----:B------:R-:W-:Y:S02]  /*7a20*/  IMAD.MOV.U32 R4, RZ, RZ, R20 ;  /* 0x000000ffff047224 */ /* 0x000fe400078e0014 */
[----:B------:R-:W-:Y:S01]  /*7a30*/  IMAD.MOV.U32 R5, RZ, RZ, R23 ;  /* 0x000000ffff057224 */ /* 0x000fe200078e0017 */
[----:B0-----:R-:W-:Y:S06]  /*7a40*/  @!P0 BRA `(.L_x_176) ;  /* 0x0000000000288947 */ /* 0x001fec0003800000 */
        /* <DEDUP_REMOVED lines=10> */
.L_x_176:
[----:B------:R-:W-:Y:S01]  /*7af0*/  ISETP.NE.AND P0, PT, R2, 0x1, PT ;  /* 0x000000010200780c */ /* 0x000fe20003f05270 */
[----:B------:R-:W-:Y:S01]  /*7b00*/  ULDC UR6, c[0x0][0x648] ;  /* 0x0001920000067ab9 */ /* 0x000fe20000000800 */
[----:B------:R-:W-:Y:S01]  /*7b10*/  LOP3.LUT R21, R21, UR21, RZ, 0xc0, !PT ;  /* 0x0000001515157c12 */ /* 0x000fe2000f8ec0ff */
[----:B-1----:R-:W-:Y:S01]  /*7b20*/  IMAD.MOV R24, RZ, RZ, -R24 ;  /* 0x000000ffff187224 */ /* 0x002fe200078e0a18 */
[----:B------:R-:W-:Y:S01]  /*7b30*/  SHF.R.U64 R4, R4, UR6, R5 ;  /* 0x0000000604047c19 */ /* 0x000fe20008001205 */
[----:B------:R-:W-:Y:S01]  /*7b40*/  ULDC UR6, c[0x0][0x638] ;  /* 0x00018e0000067ab9 */ /* 0x000fe20000000800 */
[----:B------:R-:W-:Y:S01]  /*7b50*/  LOP3.LUT R19, R19, UR4, RZ, 0xc0, !PT ;  /* 0x0000000413137c12 */ /* 0x000fe2000f8ec0ff */
[----:B------:R-:W-:Y:S01]  /*7b60*/  ULDC UR7, c[0x0][0x610] ;  /* 0x0001840000077ab9 */ /* 0x000fe20000000800 */
[----:B------:R-:W-:Y:S02]  /*7b70*/  IMAD.MOV.U32 R6, RZ, RZ, R14 ;  /* 0x000000ffff067224 */ /* 0x000fe400078e000e */
[----:B------:R-:W-:-:S02]  /*7b80*/  IMAD.MOV R5, RZ, RZ, -R4 ;  /* 0x000000ffff057224 */ /* 0x000fc400078e0a04 */
[----:B------:R-:W-:Y:S02]  /*7b90*/  IMAD R4, R4, UR5, R21 ;  /* 0x0000000504047c24 */ /* 0x000fe4000f8e0215 */
[----:B--2---:R-:W-:Y:S02]  /*7ba0*/  @P0 IMAD R15, R22, R24, R13 ;  /* 0x00000018160f0224 */ /* 0x004fe400078e020d */
[----:B------:R-:W-:Y:S01]  /*7bb0*/  IMAD R20, R5, UR6, R20 ;  /* 0x0000000605147c24 */ /* 0x000fe2000f8e0214 */
[----:B------:R-:W-:Y:S01]  /*7bc0*/  ULDC UR6, c[0x0][0x600] ;  /* 0x0001800000067ab9 */ /* 0x000fe20000000800 */
[----:B------:R-:W-:Y:S02]  /*7bd0*/  IMAD R15, R4, UR7, R15 ;  /* 0x00000007040f7c24 */ /* 0x000fe4000f8e020f */
[----:B------:R-:W-:Y:S02]  /*7be0*/  IMAD R20, R20, UR6, R19 ;  /* 0x0000000614147c24 */ /* 0x000fe4000f8e0213 */
[----:B------:R-:W-:-:S03]  /*7bf0*/  IMAD.MOV.U32 R4, RZ, RZ, 0x1 ;  /* 0x00000001ff047424 */ /* 0x000fc600078e00ff */
[----:B------:R-:W-:Y:S02]  /*7c00*/  SEL R13, R20, R15, !P0 ;  /* 0x0000000f140d7207 */ /* 0x000fe40004000000 */
[----:B------:R-:W-:-:S07]  /*7c10*/  SEL R19, R15, R20, !P0 ;  /* 0x000000140f137207 */ /* 0x000fce0004000000 */
.L_x_174:
[----:B------:R-:W-:Y:S05]  /*7c20*/  BSYNC B1 ;  /* 0x0000000000017941 */ /* 0x000fea0003800000 */
.L_x_173:
[----:B------:R-:W-:-:S13]  /*7c30*/  LOP3.LUT P0, RZ, R4, 0xff, RZ, 0xc0, !PT ;  /* 0x000000ff04ff7812 */ /* 0x000fda000780c0ff */
[----:B------:R-:W-:Y:S05]  /*7c40*/  @P0 BRA `(.L_x_177) ;  /* 0xfffffff4000c0947 */ /* 0x000fea000383ffff */
[----:B------:R-:W-:Y:S05]  /*7c50*/  BSYNC B0 ;  /* 0x0000000000007941 */ /* 0x000fea0003800000 */
.L_x_166:
[----:B------:R-:W-:-:S03]  /*7c60*/  UMOV UR6, 0xffffffff ;  /* 0xffffffff00067882 */ /* 0x000fc60000000000 */
[----:B------:R-:W-:Y:S05]  /*7c70*/  BRA.DIV UR6, `(.L_x_178) ;  /* 0x0000000606147947 */ /* 0x000fea000b800000 */
[----:B------:R-:W-:-:S13]  /*7c80*/  ELECT P6, URZ, PT ;  /* 0x00000000003f782f */ /* 0x000fda00038c0000 */
.L_x_192:
[----:B------:R-:W-:Y:S04]  /*7c90*/  BSSY B0, `(.L_x_179) ;  /* 0x000002b000007945 */ /* 0x000fe80003800000 */
[----:B------:R-:W-:Y:S05]  /*7ca0*/  @!P6 BRA `(.L_x_180) ;  /* 0x0000000000a4e947 */ /* 0x000fea0003800000 */
[----:B------:R-:W-:-:S04]  /*7cb0*/  LOP3.LUT R18, R18, 0x2, RZ, 0xfc, !PT ;  /* 0x0000000212127812 */ /* 0x000fc800078efcff */
[----:B------:R-:W-:-:S13]  /*7cc0*/  ISETP.NE.AND P0, PT, R18, 0x3, PT ;  /* 0x000000031200780c */ /* 0x000fda0003f05270 */
[----:B------:R-:W-:Y:S05]  /*7cd0*/  @!P0 BRA `(.L_x_181) ;  /* 0x0000000000048947 */ /* 0x000fea0003800000 */
[----:B------:R-:W-:Y:S01]  /*7ce0*/  BPT.TRAP 0x1 ;  /* 0x000000040000795c */ /* 0x000fe20000300000 */
.L_x_181:
[----:B------:R-:W0:Y:S01]  /*7cf0*/  S2R R3, SR_CgaCtaId ;  /* 0x0000000000037919 */ /* 0x000e220000008800 */
[----:B------:R-:W-:Y:S02]  /*7d00*/  MOV R0, 0x400 ;  /* 0x0000040000007802 */ /* 0x000fe40000000f00 */
[----:B------:R-:W-:Y:S02]  /*7d10*/  SHF.L.U32 R2, R10, 0x1f, RZ ;  /* 0x0000001f0a027819 */ /* 0x000fe400000006ff */
[----:B0-----:R-:W-:-:S05]  /*7d20*/  LEA R0, R3, R0, 0x18 ;  /* 0x0000000003007211 */ /* 0x001fca00078ec0ff */
[----:B------:R-:W-:-:S04]  /*7d30*/  VIADD R0, R0, 0x20 ;  /* 0x0000002000007836 */ /* 0x000fc80000000000 */
[C---:B------:R-:W-:Y:S02]  /*7d40*/  IMAD R5, R9.reuse, 0x8, R0 ;  /* 0x0000000809057824 */ /* 0x040fe400078e0200 */
[----:B------:R-:W-:Y:S02]  /*7d50*/  VIADD R9, R9, 0x1 ;  /* 0x0000000109097836 */ /* 0x000fe40000000000 */
[----:B------:R-:W0:Y:S03]  /*7d60*/  SYNCS.PHASECHK.TRANS64.TRYWAIT P0, [R5+URZ], R2 ;  /* 0x00000002050075a7 */ /* 0x000e26000800017f */
[----:B------:R-:W-:-:S04]  /*7d70*/  ISETP.NE.AND P1, PT, R9, 0x4, PT ;  /* 0x000000040900780c */ /* 0x000fc80003f25270 */
[----:B------:R-:W-:Y:S02]  /*7d80*/  SEL R3, RZ, 0x1, P1 ;  /* 0x00000001ff037807 */ /* 0x000fe40000800000 */
[----:B------:R-:W-:Y:S02]  /*7d90*/  SEL R9, R9, RZ, P1 ;  /* 0x000000ff09097207 */ /* 0x000fe40000800000 */
[----:B------:R-:W-:-:S03]  /*7da0*/  LOP3.LUT R10, R10, R3, RZ, 0x3c, !PT ;  /* 0x000000030a0a7212 */ /* 0x000fc600078e3cff */
[----:B------:R-:W-:Y:S01]  /*7db0*/  IMAD R7, R9, 0x8, R0 ;  /* 0x0000000809077824 */ /* 0x000fe200078e0200 */
[----:B------:R-:W-:Y:S01]  /*7dc0*/  SHF.L.U32 R4, R10, 0x1f, RZ ;  /* 0x0000001f0a047819 */ /* 0x000fe200000006ff */
[----:B0-----:R-:W-:Y:S06]  /*7dd0*/  @!P0 BRA `(.L_x_182) ;  /* 0x0000000000dc8947 */ /* 0x001fec0003800000 */
.L_x_193:
[----:B------:R-:W1:Y:S01]  /*7de0*/  SYNCS.PHASECHK.TRANS64.TRYWAIT P0, [R7+URZ], R4 ;  /* 0x00000004070075a7 */ /* 0x000e62000800017f */
[----:B0-----:R-:W-:-:S05]  /*7df0*/  VIADD R2, R9, 0x1 ;  /* 0x0000000109027836 */ /* 0x001fca0000000000 */
[----:B------:R-:W-:-:S04]  /*7e00*/  ISETP.NE.AND P1, PT, R2, 0x4, PT ;  /* 0x000000040200780c */ /* 0x000fc80003f25270 */
[----:B------:R-:W-:Y:S02]  /*7e10*/  SEL R3, RZ, 0x1, P1 ;  /* 0x00000001ff037807 */ /* 0x000fe40000800000 */
[----:B------:R-:W-:Y:S02]  /*7e20*/  SEL R9, R2, RZ, P1 ;  /* 0x000000ff02097207 */ /* 0x000fe40000800000 */
[----:B------:R-:W-:-:S03]  /*7e30*/  LOP3.LUT R11, R10, R3, RZ, 0x3c, !PT ;  /* 0x000000030a0b7212 */ /* 0x000fc600078e3cff */
[----:B------:R-:W-:Y:S01]  /*7e40*/  IMAD R6, R9, 0x8, R0 ;  /* 0x0000000809067824 */ /* 0x000fe200078e0200 */
[----:B------:R-:W-:Y:S01]  /*7e50*/  SHF.L.U32 R5, R11, 0x1f, RZ ;  /* 0x0000001f0b057819 */ /* 0x000fe200000006ff */
[----:B-1----:R-:W-:Y:S06]  /*7e60*/  @!P0 BRA `(.L_x_183) ;  /* 0x0000000000cc8947 */ /* 0x002fec0003800000 */
.L_x_194:
[----:B------:R-:W1:Y:S01]  /*7e70*/  SYNCS.PHASECHK.TRANS64.TRYWAIT P0, [R6+URZ], R5 ;  /* 0x00000005060075a7 */ /* 0x000e62000800017f */
[----:B------:R-:W-:-:S05]  /*7e80*/  VIADD R2, R9, 0x1 ;  /* 0x0000000109027836 */ /* 0x000fca0000000000 */
[----:B------:R-:W-:-:S04]  /*7e90*/  ISETP.NE.AND P1, PT, R2, 0x4, PT ;  /* 0x000000040200780c */ /* 0x000fc80003f25270 */
[----:B0-----:R-:W-:Y:S02]  /*7ea0*/  SEL R4, RZ, 0x1, P1 ;  /* 0x00000001ff047807 */ /* 0x001fe40000800000 */
[----:B------:R-:W-:Y:S02]  /*7eb0*/  SEL R3, R2, RZ, P1 ;  /* 0x000000ff02037207 */ /* 0x000fe40000800000 */
[----:B------:R-:W-:Y:S01]  /*7ec0*/  LOP3.LUT R4, R11, R4, RZ, 0x3c, !PT ;  /* 0x000000040b047212 */ /* 0x000fe200078e3cff */
[----:B-1----:R-:W-:Y:S06]  /*7ed0*/  @!P0 BRA `(.L_x_184) ;  /* 0x0000000000c48947 */ /* 0x002fec0003800000 */
.L_x_195:
[----:B------:R-:W-:Y:S01]  /*7ee0*/  IMAD R3, R3, 0x8, R0 ;  /* 0x0000000803037824 */ /* 0x000fe200078e0200 */
[----:B------:R-:W-:-:S07]  /*7ef0*/  SHF.L.U32 R0, R4, 0x1f, RZ ;  /* 0x0000001f04007819 */ /* 0x000fce00000006ff */
.L_x_185:
[----:B-1----:R1:W2:Y:S02]  /*7f00*/  SYNCS.PHASECHK.TRANS64.TRYWAIT P0, [R3+URZ], R0 ;  /* 0x00000000030075a7 */ /* 0x0022a4000800017f */
[----:B--2---:R-:W-:Y:S05]  /*7f10*/  @!P0 NANOSLEEP.SYNCS 0x989680 ;  /* 0x009896800000895d */ /* 0x004fea0003900000 */
[----:B------:R-:W2:Y:S02]  /*7f20*/  @!P0 SYNCS.PHASECHK.TRANS64 P0, [R3+URZ], R0 ;  /* 0x00000000030085a7 */ /* 0x000ea4000800007f */
[----:B--2---:R-:W-:Y:S05]  /*7f30*/  @!P0 BRA `(.L_x_185) ;  /* 0xfffffffc00f08947 */ /* 0x004fea000383ffff */
.L_x_180:
[----:B------:R-:W-:Y:S05]  /*7f40*/  BSYNC B0 ;  /* 0x0000000000007941 */ /* 0x000fea0003800000 */
.L_x_179:
[----:B------:R-:W-:Y:S05]  /*7f50*/  EXIT ;  /* 0x000000000000794d */ /* 0x000fea0003800000 */
.L_x_21:
[----:B-1----:R1:W2:Y:S02]  /*7f60*/  SYNCS.PHASECHK.TRANS64.TRYWAIT P1, [R3+URZ], R0 ;  /* 0x00000000030075a7 */ /* 0x0022a4000802017f */
[----:B--2---:R-:W-:Y:S05]  /*7f70*/  @!P1 NANOSLEEP.SYNCS 0x989680 ;  /* 0x009896800000995d */ /* 0x004fea0003900000 */
[----:B------:R-:W2:Y:S02]  /*7f80*/  @!P1 SYNCS.PHASECHK.TRANS64 P1, [R3+URZ], R0 ;  /* 0x00000000030095a7 */ /* 0x000ea4000802007f */
[----:B--2---:R-:W-:Y:S05]  /*7f90*/  @!P1 BRA `(.L_x_21) ;  /* 0xfffffffc00f09947 */ /* 0x004fea000383ffff */
[----:B------:R-:W-:Y:S05]  /*7fa0*/  BRA `(.L_x_20) ;  /* 0xffffff9800047947 */ /* 0x000fea000383ffff */
.L_x_26:
[----:B-1----:R1:W2:Y:S02]  /*7fb0*/  SYNCS.PHASECHK.TRANS64.TRYWAIT P1, [R5+URZ], R4 ;  /* 0x00000004050075a7 */ /* 0x0022a4000802017f */
[----:B--2---:R-:W-:Y:S05]  /*7fc0*/  @!P1 NANOSLEEP.SYNCS 0x989680 ;  /* 0x009896800000995d */ /* 0x004fea0003900000 */
[----:B------:R-:W2:Y:S02]  /*7fd0*/  @!P1 SYNCS.PHASECHK.TRANS64 P1, [R5+URZ], R4 ;  /* 0x00000004050095a7 */ /* 0x000ea4000802007f */
[----:B--2---:R-:W-:Y:S05]  /*7fe0*/  @!P1 BRA `(.L_x_26) ;  /* 0xfffffffc00f09947 */ /* 0x004fea000383ffff */
[----:B------:R-:W-:Y:S05]  /*7ff0*/  BRA `(.L_x_25) ;  /* 0xffffff9800e07947 */ /* 0x000fea000383ffff */
.L_x_167:
[----:B------:R-:W-:Y:S01]  /*8000*/  BSSY B1, `(.L_x_186) ;  /* 0x0000006000017945 */ /* 0x000fe20003800000 */
[----:B------:R-:W-:-:S07]  /*8010*/  IMAD.MOV.U32 R15, RZ, RZ, -0x1 ;  /* 0xffffffffff0f7424 */ /* 0x000fce00078e00ff */
[----:B------:R-:W-:Y:S05]  /*8020*/  WARPSYNC.COLLECTIVE R15, `(.L_x_187) ;  /* 0x000000000f0c7348 */ /* 0x000fea0003c00000 */
[----:B------:R-:W-:Y:S02]  /*8030*/  ELECT P6, UR62, PT ;  /* 0x00000000003e782f */ /* 0x000fe400038c0000 */
[----:B------:R-:W-:Y:S01]  /*8040*/  MOV R14, UR62 ;  /* 0x0000003e000e7c02 */ /* 0x000fe20008000f00 */
[----:B------:R-:W-:Y:S10]  /*8050*/  ENDCOLLECTIVE ;  /* 0x000000000000791b */ /* 0x000ff40003800000 */
.L_x_187:
[----:B------:R-:W-:Y:S05]  /*8060*/  BSYNC B1 ;  /* 0x0000000000017941 */ /* 0x000fea0003800000 */
.L_x_186:
[----:B------:R-:W-:Y:S05]  /*8070*/  BRA `(.L_x_188) ;  /* 0xfffffff0000c7947 */ /* 0x000fea000383ffff */
.L_x_170:
[----:B-1----:R1:W2:Y:S02]  /*8080*/  SYNCS.PHASECHK.TRANS64.TRYWAIT P0, [R20+URZ+0x20], R13 ;  /* 0x0000200d140075a7 */ /* 0x0022a4000800017f */
[----:B--2---:R-:W-:Y:S05]  /*8090*/  @!P0 NANOSLEEP.SYNCS 0x989680 ;  /* 0x009896800000895d */ /* 0x004fea0003900000 */
[----:B------:R-:W2:Y:S02]  /*80a0*/  @!P0 SYNCS.PHASECHK.TRANS64 P0, [R20+URZ+0x20], R13 ;  /* 0x0000200d140085a7 */ /* 0x000ea4000800007f */
[----:B--2---:R-:W-:Y:S05]  /*80b0*/  @!P0 BRA `(.L_x_170) ;  /* 0xfffffffc00f08947 */ /* 0x004fea000383ffff */
[----:B------:R-:W-:Y:S05]  /*80c0*/  BRA `(.L_x_189) ;  /* 0xfffffff000507947 */ /* 0x000fea000383ffff */
.L_x_178:
[----:B------:R-:W-:Y:S01]  /*80d0*/  BSSY B0, `(.L_x_190) ;  /* 0x0000006000007945 */ /* 0x000fe20003800000 */
[----:B------:R-:W-:-:S07]  /*80e0*/  IMAD.MOV.U32 R15, RZ, RZ, -0x1 ;  /* 0xffffffffff0f7424 */ /* 0x000fce00078e00ff */
[----:B------:R-:W-:Y:S05]  /*80f0*/  WARPSYNC.COLLECTIVE R15, `(.L_x_191) ;  /* 0x000000000f0c7348 */ /* 0x000fea0003c00000 */
[----:B------:R-:W-:Y:S02]  /*8100*/  ELECT P6, UR62, PT ;  /* 0x00000000003e782f */ /* 0x000fe400038c0000 */
[----:B------:R-:W-:Y:S01]  /*8110*/  MOV R14, UR62 ;  /* 0x0000003e000e7c02 */ /* 0x000fe20008000f00 */
[----:B------:R-:W-:Y:S10]  /*8120*/  ENDCOLLECTIVE ;  /* 0x000000000000791b */ /* 0x000ff40003800000 */
.L_x_191:
[----:B------:R-:W-:Y:S05]  /*8130*/  BSYNC B0 ;  /* 0x0000000000007941 */ /* 0x000fea0003800000 */
.L_x_190:
[----:B------:R-:W-:Y:S05]  /*8140*/  BRA `(.L_x_192) ;  /* 0xfffffff800d07947 */ /* 0x000fea000383ffff */
.L_x_182:
[----:B0-----:R0:W1:Y:S02]  /*8150*/  SYNCS.PHASECHK.TRANS64.TRYWAIT P0, [R5+URZ], R2 ;  /* 0x00000002050075a7 */ /* 0x001064000800017f */
[----:B-1----:R-:W-:Y:S05]  /*8160*/  @!P0 NANOSLEEP.SYNCS 0x989680 ;  /* 0x009896800000895d */ /* 0x002fea0003900000 */
[----:B------:R-:W1:Y:S02]  /*8170*/  @!P0 SYNCS.PHASECHK.TRANS64 P0, [R5+URZ], R2 ;  /* 0x00000002050085a7 */ /* 0x000e64000800007f */
[----:B-1----:R-:W-:Y:S05]  /*8180*/  @!P0 BRA `(.L_x_182) ;  /* 0xfffffffc00f08947 */ /* 0x002fea000383ffff */
[----:B------:R-:W-:Y:S05]  /*8190*/  BRA `(.L_x_193) ;  /* 0xfffffffc00107947 */ /* 0x000fea000383ffff */
.L_x_183:
[----:B0-----:R0:W1:Y:S02]  /*81a0*/  SYNCS.PHASECHK.TRANS64.TRYWAIT P0, [R7+URZ], R4 ;  /* 0x00000004070075a7 */ /* 0x001064000800017f */
[----:B-1----:R-:W-:Y:S05]  /*81b0*/  @!P0 NANOSLEEP.SYNCS 0x989680 ;  /* 0x009896800000895d */ /* 0x002fea0003900000 */
[----:B------:R-:W1:Y:S02]  /*81c0*/  @!P0 SYNCS.PHASECHK.TRANS64 P0, [R7+URZ], R4 ;  /* 0x00000004070085a7 */ /* 0x000e64000800007f */
[----:B-1----:R-:W-:Y:S05]  /*81d0*/  @!P0 BRA `(.L_x_183) ;  /* 0xfffffffc00f08947 */ /* 0x002fea000383ffff */
[----:B------:R-:W-:Y:S05]  /*81e0*/  BRA `(.L_x_194) ;  /* 0xfffffffc00207947 */ /* 0x000fea000383ffff */
.L_x_184:
[----:B0-----:R0:W1:Y:S02]  /*81f0*/  SYNCS.PHASECHK.TRANS64.TRYWAIT P0, [R6+URZ], R5 ;  /* 0x00000005060075a7 */ /* 0x001064000800017f */
[----:B-1----:R-:W-:Y:S05]  /*8200*/  @!P0 NANOSLEEP.SYNCS 0x989680 ;  /* 0x009896800000895d */ /* 0x002fea0003900000 */
[----:B------:R-:W1:Y:S02]  /*8210*/  @!P0 SYNCS.PHASECHK.TRANS64 P0, [R6+URZ], R5 ;  /* 0x00000005060085a7 */ /* 0x000e64000800007f */
[----:B-1----:R-:W-:Y:S05]  /*8220*/  @!P0 BRA `(.L_x_184) ;  /* 0xfffffffc00f08947 */ /* 0x002fea000383ffff */
[----:B------:R-:W-:Y:S05]  /*8230*/  BRA `(.L_x_195) ;  /* 0xfffffffc00287947 */ /* 0x000fea000383ffff */
.L_x_196:
[----:B------:R-:W-:-:S00]  /*8240*/  BRA `(.L_x_196) ;  /* 0xfffffffc00fc7947 */ /* 0x000fc0000383ffff */
[----:B------:R-:W-:-:S00]  /*8250*/  NOP ;  /* 0x0000000000007918 */ /* 0x000fc00000000000 */
        /* <DEDUP_REMOVED lines=10> */
.L_x_197:


//--------------------- .nv.global.init           --------------------------
	.section	.nv.global.init,"aw",@progbits
.nv.global.init:
	.type		$str$22,@object
	.size		$str$22,($str$23 - $str$22)
$str$22:
        /*0000*/ 	.byte	0x6b, 0x5f, 0x74, 0x69, 0x6c, 0x65, 0x5f, 0x63, 0x6f, 0x75, 0x6e, 0x74, 0x20, 0x3e, 0x3d, 0x20
        /*0010*/ 	.byte	0x31, 0x00
	.type		$str$23,@object
	.size		$str$23,(__unnamed_1 - $str$23)
$str$23:
        /*0012*/ 	.byte	0x2f, 0x74, 0x6d, 0x70, 0x2f, 0x63, 0x75, 0x74, 0x6c, 0x61, 0x73, 0x73, 0x5f, 0x73, 0x77, 0x65
        /*0022*/ 	.byte	0x65, 0x70, 0x5f, 0x73, 0x72, 0x63, 0x2f, 0x69, 0x6e, 0x63, 0x6c, 0x75, 0x64, 0x65, 0x2f, 0x63
        /*0032*/ 	.byte	0x75, 0x74, 0x6c, 0x61, 0x73, 0x73, 0x2f, 0x67, 0x65, 0x6d, 0x6d, 0x2f, 0x63, 0x6f, 0x6c, 0x6c
        /*0042*/ 	.byte	0x65, 0x63, 0x74, 0x69, 0x76, 0x65, 0x2f, 0x73, 0x6d, 0x39, 0x30, 0x5f, 0x6d, 0x6d, 0x61, 0x5f
        /*0052*/ 	.byte	0x74, 0x6d, 0x61, 0x5f, 0x67, 0x6d, 0x6d, 0x61, 0x5f, 0x73, 0x73, 0x5f, 0x77, 0x61, 0x72, 0x70
        /*0062*/ 	.byte	0x73, 0x70, 0x65, 0x63, 0x69, 0x61, 0x6c, 0x69, 0x7a, 0x65, 0x64, 0x2e, 0x68, 0x70, 0x70, 0x00
	.type		__unnamed_1,@object
	.size		__unnamed_1,(.L_0 - __unnamed_1)
__unnamed_1:
        /*0072*/ 	.byte	0x76, 0x6f, 0x69, 0x64, 0x20, 0x63, 0x75, 0x74, 0x6c, 0x61, 0x73, 0x73, 0x3a, 0x3a, 0x67, 0x65
        /* <DEDUP_REMOVED lines=181> */
.L_0:


//--------------------- .nv.shared._ZN7cutlass13device_kernelINS_4gemm6kernel13GemmUniversalIN4cute5tupleIJiiiiEEENS1_10collective13CollectiveMmaINS1_34MainloopSm90TmaGmmaWarpSpecializedILi4ENS5_IJNS4_1CILi4EEESB_NSA_ILi1EEEEEENS1_35KernelTmaWarpSpecializedCooperativeEEENS5_IJNSA_ILi128EEESG_NSA_ILi64EEEEEENS_6half_tENS5_IJSC_llEEESJ_NS5_IJlSC_lEEENS4_8TiledMMAINS4_8MMA_AtomIJNS4_4SM904GMMA26MMA_64x128x16_F32F16F16_SSILNSP_5MajorE1ELSR_0ELNSP_7ScaleInE1ELSS_1EEEEEENS4_6LayoutINS5_IJNSA_ILi2EEESC_SC_EEENS5_IJSC_NSA_ILi0EEESY_EEEEENS5_IJNS4_10UnderscoreES11_S11_EEEEENS4_23SM90_TMA_LOAD_MULTICASTENS4_14ComposedLayoutINS4_7SwizzleILi3ELi4ELi3EEENS4_18smem_ptr_flag_bitsILi16EEENSV_INS5_IJSH_NSA_ILi8EEEEEENS5_IJSC_SH_EEEEEEEvNS4_8identityES14_NS15_IS17_S19_NSV_INS5_IJS1A_SH_EEENS5_IJSH_SC_EEEEEEEvS1F_EENS_8epilogue10collective6detail29Sm90TmaWarpSpecializedAdapterINS1M_15DefaultEpilogueISJ_SL_SL_NS1L_6thread17LinearCombinationISJ_Li1EffLNS1Q_9ScaleType4KindE0ELNS_15FloatRoundStyleE2ESJ_EENS1_15EpilogueDefaultEEEEEvvEEEEvNT_6ParamsE --------------------------
	.section	.nv.shared._ZN7cutlass13device_kernelINS_4gemm6kernel13GemmUniversalIN4cute5tupleIJiiiiEEENS1_10collective13CollectiveMmaINS1_34MainloopSm90TmaGmmaWarpSpecializedILi4ENS5_IJNS4_1CILi4EEESB_NSA_ILi1EEEEEENS1_35KernelTmaWarpSpecializedCooperativeEEENS5_IJNSA_ILi128EEESG_NSA_ILi64EEEEEENS_6half_tENS5_IJSC_llEEESJ_NS5_IJlSC_lEEENS4_8TiledMMAINS4_8MMA_AtomIJNS4_4SM904GMMA26MMA_64x128x16_F32F16F16_SSILNSP_5MajorE1ELSR_0ELNSP_7ScaleInE1ELSS_1EEEEEENS4_6LayoutINS5_IJNSA_ILi2EEESC_SC_EEENS5_IJSC_NSA_ILi0EEESY_EEEEENS5_IJNS4_10UnderscoreES11_S11_EEEEENS4_23SM90_TMA_LOAD_MULTICASTENS4_14ComposedLayoutINS4_7SwizzleILi3ELi4ELi3EEENS4_18smem_ptr_flag_bitsILi16EEENSV_INS5_IJSH_NSA_ILi8EEEEEENS5_IJSC_SH_EEEEEEEvNS4_8identityES14_NS15_IS17_S19_NSV_INS5_IJS1A_SH_EEENS5_IJSH_SC_EEEEEEEvS1F_EENS_8epilogue10collective6detail29Sm90TmaWarpSpecializedAdapterINS1M_15DefaultEpilogueISJ_SL_SL_NS1L_6thread17LinearCombinationISJ_Li1EffLNS1Q_9ScaleType4KindE0ELNS_15FloatRoundStyleE2ESJ_EENS1_15EpilogueDefaultEEEEEvvEEEEvNT_6ParamsE,"aw",@nobits
	.sectionflags	@""
	.align	16
	.zero		1024


//--------------------- .nv.shared.reserved.0     --------------------------
	.section	.nv.shared.reserved.0,"aw",@nobits
	.weak		__nv_reservedSMEM_offset_0_alias
	.size		__nv_reservedSMEM_offset_0_alias, 0, 0
	.other		__nv_reservedSMEM_offset_0_alias,@"STO_CUDA_RESERVED_SHARED STV_DEFAULT"
__nv_reservedSMEM_offset_0_alias:
	.zero		0


//--------------------- .nv.global                --------------------------
	.section	.nv.global,"aw",@nobits
.nv.global:
	.type		_ZN40_INTERNAL_fd52183d_4_k_cu_e97c0f67_296814cute1_E,@object
	.size		_ZN40_INTERNAL_fd52183d_4_k_cu_e97c0f67_296814cute1_E,(_ZN40_INTERNAL_fd52183d_4_k_cu_e97c0f67_296814cuda3std3__45__cpo6cbeginE - _ZN40_INTERNAL_fd52183d_4_k_cu_e97c0f67_296814cute1_E)
_ZN40_INTERNAL_fd52183d_4_k_cu_e97c0f67_296814cute1_E:
	.zero		1
	.type		_ZN40_INTERNAL_fd52183d_4_k_cu_e97c0f67_296814cuda3std3__45__cpo6cbeginE,@object
	.size		_ZN40_INTERNAL_fd52183d_4_k_cu_e97c0f67_296814cuda3std3__45__cpo6cbeginE,(_ZN40_INTERNAL_fd52183d_4_k_cu_e97c0f67_296814cuda3std3__48in_placeE - _ZN40_INTERNAL_fd52183d_4_k_cu_e97c0f67_296814cuda3std3__45__cpo6cbeginE)
_ZN40_INTERNAL_fd52183d_4_k_cu_e97c0f67_296814cuda3std3__45__cpo6cbeginE:
	.zero		1
	.type		_ZN40_INTERNAL_fd52183d_4_k_cu_e97c0f67_296814cuda3std3__48in_placeE,@object
	.size		_ZN40_INTERNAL_fd52183d_4_k_cu_e97c0f67_296814cuda3std3__48in_placeE,(_ZN40_INTERNAL_fd52183d_4_k_cu_e97c0f67_296814cuda3std6ranges3__45__cpo9iter_moveE - _ZN40_INTERNAL_fd52183d_4_k_cu_e97c0f67_296814cuda3std3__48in_placeE)
_ZN40_INTERNAL_fd52183d_4_k_cu_e97c0f67_296814cuda3std3__48in_placeE:
	.zero		1
	.type		_ZN40_INTERNAL_fd52183d_4_k_cu_e97c0f67_296814cuda3std6ranges3__45__cpo9iter_moveE,@object
	.size		_ZN40_INTERNAL_fd52183d_4_k_cu_e97c0f67_296814cuda3std6ranges3__45__cpo9iter_moveE,(_ZN40_INTERNAL_fd52183d_4_k_cu_e97c0f67_296814cuda3std3__45__cpo5beginE - _ZN40_INTERNAL_fd52183d_4_k_cu_e97c0f67_296814cuda3std6ranges3__45__cpo9iter_moveE)
_ZN40_INTERNAL_fd52183d_4_k_cu_e97c0f67_296814cuda3std6ranges3__45__cpo9iter_moveE:
	.zero		1
	.type		_ZN40_INTERNAL_fd52183d_4_k_cu_e97c0f67_296814cuda3std3__45__cpo5beginE,@object
	.size		_ZN40_INTERNAL_fd52183d_4_k_cu_e97c0f67_296814cuda3std3__45__cpo5beginE,(_ZN40_INTERNAL_fd52183d_4_k_cu_e97c0f67_296814cuda3std3__442_GLOBAL__N__fd52183d_4_k_cu_e97c0f67_296816ignoreE - _ZN40_INTERNAL_fd52183d_4_k_cu_e97c0f67_296814cuda3std3__45__cpo5beginE)
_ZN40_INTERNAL_fd52183d_4_k_cu_e97c0f67_296814cuda3std3__45__cpo5beginE:
	.zero		1
	.type		_ZN40_INTERNAL_fd52183d_4_k_cu_e97c0f67_296814cuda3std3__442_GLOBAL__N__fd52183d_4_k_cu_e97c0f67_296816ignoreE,@object
	.size		_ZN40_INTERNAL_fd52183d_4_k_cu_e97c0f67_296814cuda3std3__442_GLOBAL__N__fd52183d_4_k_cu_e97c0f67_296816ignoreE,(_ZN40_INTERNAL_fd52183d_4_k_cu_e97c0f67_296814cute7productE - _ZN40_INTERNAL_fd52183d_4_k_cu_e97c0f67_296814cuda3std3__442_GLOBAL__N__fd52183d_4_k_cu_e97c0f67_296816ignoreE)
_ZN40_INTERNAL_fd52183d_4_k_cu_e97c0f67_296814cuda3std3__442_GLOBAL__N__fd52183d_4_k_cu_e97c0f67_296816ignoreE:
	.zero		1
	.type		_ZN40_INTERNAL_fd52183d_4_k_cu_e97c0f67_296814cute7productE,@object
	.size		_ZN40_INTERNAL_fd52183d_4_k_cu_e97c0f67_296814cute7productE,(_ZN40_INTERNAL_fd52183d_4_k_cu_e97c0f67_296814cuda3std3__45__cpo3endE - _ZN40_INTERNAL_fd52183d_4_k_cu_e97c0f67_296814cute7productE)
_ZN40_INTERNAL_fd52183d_4_k_cu_e97c0f67_296814cute7productE:
	.zero		1
	.type		_ZN40_INTERNAL_fd52183d_4_k_cu_e97c0f67_296814cuda3std3__45__cpo3endE,@object
	.size		_ZN40_INTERNAL_fd52183d_4_k_cu_e97c0f67_296814cuda3std3__45__cpo3endE,(_ZN40_INTERNAL_fd52183d_4_k_cu_e97c0f67_296814cuda3std3__419piecewise_constructE - _ZN40_INTERNAL_fd52183d_4_k_cu_e97c0f67_296814cuda3std3__45__cpo3endE)
_ZN40_INTERNAL_fd52183d_4_k_cu_e97c0f67_296814cuda3std3__45__cpo3endE:
	.zero		1
	.type		_ZN40_INTERNAL_fd52183d_4_k_cu_e97c0f67_296814cuda3std3__419piecewise_constructE,@object
	.size		_ZN40_INTERNAL_fd52183d_4_k_cu_e97c0f67_296814cuda3std3__419piecewise_constructE,(_ZN40_INTERNAL_fd52183d_4_k_cu_e97c0f67_296814cuda3std3__45__cpo4cendE - _ZN40_INTERNAL_fd52183d_4_k_cu_e97c0f67_296814cuda3std3__419piecewise_constructE)
_ZN40_INTERNAL_fd52183d_4_k_cu_e97c0f67_296814cuda3std3__419piecewise_constructE:
	.zero		1
	.type		_ZN40_INTERNAL_fd52183d_4_k_cu_e97c0f67_296814cuda3std3__45__cpo4cendE,@object
	.size		_ZN40_INTERNAL_fd52183d_4_k_cu_e97c0f67_296814cuda3std3__45__cpo4cendE,(_ZN40_INTERNAL_fd52183d_4_k_cu_e97c0f67_296814cuda3std6ranges3__45__cpo4swapE - _ZN40_INTERNAL_fd52183d_4_k_cu_e97c0f67_296814cuda3std3__45__cpo4cendE)
_ZN40_INTERNAL_fd52183d_4_k_cu_e97c0f67_296814cuda3std3__45__cpo4cendE:
	.zero		1
	.type		_ZN40_INTERNAL_fd52183d_4_k_cu_e97c0f67_296814cuda3std6ranges3__45__cpo4swapE,@object
	.size		_ZN40_INTERNAL_fd52183d_4_k_cu_e97c0f67_296814cuda3std6ranges3__45__cpo4swapE,(.L_8 - _ZN40_INTERNAL_fd52183d_4_k_cu_e97c0f67_296814cuda3std6ranges3__45__cpo4swapE)
_ZN40_INTERNAL_fd52183d_4_k_cu_e97c0f67_296814cuda3std6ranges3__45__cpo4swapE:
	.zero		1
.L_8:


//--------------------- .nv.constant0._ZN7cutlass13device_kernelINS_4gemm6kernel13GemmUniversalIN4cute5tupleIJiiiiEEENS1_10collective13CollectiveMmaINS1_34MainloopSm90TmaGmmaWarpSpecializedILi4ENS5_IJNS4_1CILi4EEESB_NSA_ILi1EEEEEENS1_35KernelTmaWarpSpecializedCooperativeEEENS5_IJNSA_ILi128EEESG_NSA_ILi64EEEEEENS_6half_tENS5_IJSC_llEEESJ_NS5_IJlSC_lEEENS4_8TiledMMAINS4_8MMA_AtomIJNS4_4SM904GMMA26MMA_64x128x16_F32F16F16_SSILNSP_5MajorE1ELSR_0ELNSP_7ScaleInE1ELSS_1EEEEEENS4_6LayoutINS5_IJNSA_ILi2EEESC_SC_EEENS5_IJSC_NSA_ILi0EEESY_EEEEENS5_IJNS4_10UnderscoreES11_S11_EEEEENS4_23SM90_TMA_LOAD_MULTICASTENS4_14ComposedLayoutINS4_7SwizzleILi3ELi4ELi3EEENS4_18smem_ptr_flag_bitsILi16EEENSV_INS5_IJSH_NSA_ILi8EEEEEENS5_IJSC_SH_EEEEEEEvNS4_8identityES14_NS15_IS17_S19_NSV_INS5_IJS1A_SH_EEENS5_IJSH_SC_EEEEEEEvS1F_EENS_8epilogue10collective6detail29Sm90TmaWarpSpecializedAdapterINS1M_15DefaultEpilogueISJ_SL_SL_NS1L_6thread17LinearCombinationISJ_Li1EffLNS1Q_9ScaleType4KindE0ELNS_15FloatRoundStyleE2ESJ_EENS1_15EpilogueDefaultEEEEEvvEEEEvNT_6ParamsE --------------------------
	.section	.nv.constant0._ZN7cutlass13device_kernelINS_4gemm6kernel13GemmUniversalIN4cute5tupleIJiiiiEEENS1_10collective13CollectiveMmaINS1_34MainloopSm90TmaGmmaWarpSpecializedILi4ENS5_IJNS4_1CILi4EEESB_NSA_ILi1EEEEEENS1_35KernelTmaWarpSpecializedCooperativeEEENS5_IJNSA_ILi128EEESG_NSA_ILi64EEEEEENS_6half_tENS5_IJSC_llEEESJ_NS5_IJlSC_lEEENS4_8TiledMMAINS4_8MMA_AtomIJNS4_4SM904GMMA26MMA_64x128x16_F32F16F16_SSILNSP_5MajorE1ELSR_0ELNSP_7ScaleInE1ELSS_1EEEEEENS4_6LayoutINS5_IJNSA_ILi2EEESC_SC_EEENS5_IJSC_NSA_ILi0EEESY_EEEEENS5_IJNS4_10UnderscoreES11_S11_EEEEENS4_23SM90_TMA_LOAD_MULTICASTENS4_14ComposedLayoutINS4_7SwizzleILi3ELi4ELi3EEENS4_18smem_ptr_flag_bitsILi16EEENSV_INS5_IJSH_NSA_ILi8EEEEEENS5_IJSC_SH_EEEEEEEvNS4_8identityES14_NS15_IS17_S19_NSV_INS5_IJS1A_SH_EEENS5_IJSH_SC_EEEEEEEvS1F_EENS_8epilogue10collective6detail29Sm90TmaWarpSpecializedAdapterINS1M_15DefaultEpilogueISJ_SL_SL_NS1L_6thread17LinearCombinationISJ_Li1EffLNS1Q_9ScaleType4KindE0ELNS_15FloatRoundStyleE2ESJ_EENS1_15EpilogueDefaultEEEEEvvEEEEvNT_6ParamsE,"a",@progbits
	.sectionflags	@""
	.align	4
.nv.constant0._ZN7cutlass13device_kernelINS_4gemm6kernel13GemmUniversalIN4cute5tupleIJiiiiEEENS1_10collective13CollectiveMmaINS1_34MainloopSm90TmaGmmaWarpSpecializedILi4ENS5_IJNS4_1CILi4EEESB_NSA_ILi1EEEEEENS1_35KernelTmaWarpSpecializedCooperativeEEENS5_IJNSA_ILi128EEESG_NSA_ILi64EEEEEENS_6half_tENS5_IJSC_llEEESJ_NS5_IJlSC_lEEENS4_8TiledMMAINS4_8MMA_AtomIJNS4_4SM904GMMA26MMA_64x128x16_F32F16F16_SSILNSP_5MajorE1ELSR_0ELNSP_7ScaleInE1ELSS_1EEEEEENS4_6LayoutINS5_IJNSA_ILi2EEESC_SC_EEENS5_IJSC_NSA_ILi0EEESY_EEEEENS5_IJNS4_10UnderscoreES11_S11_EEEEENS4_23SM90_TMA_LOAD_MULTICASTENS4_14ComposedLayoutINS4_7SwizzleILi3ELi4ELi3EEENS4_18smem_ptr_flag_bitsILi16EEENSV_INS5_IJSH_NSA_ILi8EEEEEENS5_IJSC_SH_EEEEEEEvNS4_8identityES14_NS15_IS17_S19_NSV_INS5_IJS1A_SH_EEENS5_IJSH_SC_EEEEEEEvS1F_EENS_8epilogue10collective6detail29Sm90TmaWarpSpecializedAdapterINS1M_15DefaultEpilogueISJ_SL_SL_NS1L_6thread17LinearCombinationISJ_Li1EffLNS1Q_9ScaleType4KindE0ELNS_15FloatRoundStyleE2ESJ_EENS1_15EpilogueDefaultEEEEEvvEEEEvNT_6ParamsE:
	.zero		1664


//--------------------- SYMBOLS --------------------------

	.type		.nv.reservedSmem.offset0,@object
	.size		.nv.reservedSmem.offset0,0x4
	.type		__assertfail,@function
